	.target	sm_100a

	.elftype	@"ET_EXEC"


//--------------------- .note.nv.tkinfo           --------------------------
	.section	.note.nv.tkinfo,"",@"SHT_NOTE"
	.sectionflags	@"SHF_NOTE_NV_TKINFO"
	.tkinfo
        /*0018*/ 	.word	0x00000002
        /*0030*/ 	.string	""
        /*0030*/ 	.string	"ptxas"
        /*0030*/ 	.string	"Cuda compilation tools, release 13.0, V13.0.88"
        /*0030*/ 	.string	"Build cuda_13.0.r13.0/compiler.36424714_0"
        /*0030*/ 	.string	"-arch sm_100a -m 64 "



//--------------------- .note.nv.cuinfo           --------------------------
	.section	.note.nv.cuinfo,"",@"SHT_NOTE"
	.sectionflags	@"SHF_NOTE_NV_CUINFO"
        /*0018*/ 	.short	0x0002
        /*001a*/ 	.short	0x0064
        /*001c*/ 	.short	0x0082
	.zero		2


//--------------------- .nv.info                  --------------------------
	.section	.nv.info,"",@"SHT_CUDA_INFO"
	.align	4


	//----- nvinfo : EIATTR_REGCOUNT
	.align		4
        /*0000*/ 	.byte	0x04, 0x2f
        /*0002*/ 	.short	(.L_20 - .L_19)
	.align		4
.L_19:
        /*0004*/ 	.word	index@(_ZN7cutlass13device_kernelINS_4gemm6kernel13GemmUniversalIN4cute5tupleIJiiiiEEENS1_10collective13CollectiveMmaINS1_35MainloopSm100TmaUmmaWarpSpecializedILi7ELi2ELi2ENS5_IJNS4_1CILi1EEESB_SB_EEEEENS5_IJNSA_ILi128EEENSA_ILi256EEENSA_ILi64EEEEEEaNS5_IJlSB_lEEEaSI_NS4_8TiledMMAINS4_8MMA_AtomIJNS4_15SM100_MMA_S8_SSIaaiLi128ELi256ELNS4_4UMMA5MajorE0ELSN_0ELNSM_8SaturateE0EEEEEENS4_6LayoutISC_NS5_IJNSA_ILi0EEESS_SS_EEEEENS5_IJNS4_10UnderscoreESV_SV_EEEEENS4_13SM90_TMA_LOADENS4_14ComposedLayoutINS4_7SwizzleILi2ELi4ELi3EEENS4_18smem_ptr_flag_bitsILi8EEENSR_INS5_IJNSA_ILi8EEESG_EEENS5_IJSG_SB_EEEEEEEvNS4_8identityESY_S18_vS19_EENS_8epilogue10collective18CollectiveEpilogueINS1B_23Sm100TmaWarpSpecializedILi4ELi2ELi64ELb0ELb0EEEJSH_NS5_IJNSR_ISE_SB_EENSR_ISG_SB_EEEEEaSI_aSI_NS1B_6fusion15FusionCallbacksIS1F_NS1J_17LinearCombinationIaiaiLNS_15FloatRoundStyleE2EEESH_S1I_JEEENS4_5SM1004TMEM4LOAD26SM100_TMEM_LOAD_32dp32b64xESY_S18_NS4_39AutoVectorizingCopyWithAssumedAlignmentILi128EEENS4_14SM90_TMA_STOREES18_S1U_S1U_EEEvvEEEEvNT_6ParamsE)
        /*0008*/ 	.word	0x000000af


	//----- nvinfo : EIATTR_FRAME_SIZE
	.align		4
.L_20:
        /*000c*/ 	.byte	0x04, 0x11
        /*000e*/ 	.short	(.L_22 - .L_21)
	.align		4
.L_21:
        /*0010*/ 	.word	index@($__internal_2_$__cuda_sm10x_tcgen05_guardrail_trap_unallocated_columns_being_dealloced)
        /*0014*/ 	.word	0x00000000


	//----- nvinfo : EIATTR_FRAME_SIZE
	.align		4
.L_22:
        /*0018*/ 	.byte	0x04, 0x11
        /*001a*/ 	.short	(.L_24 - .L_23)
	.align		4
.L_23:
        /*001c*/ 	.word	index@($__internal_1_$__cuda_sm10x_tcgen05_guardrail_trap_phase_invalid_during_alloc)
        /*0020*/ 	.word	0x00000000


	//----- nvinfo : EIATTR_FRAME_SIZE
	.align		4
.L_24:
        /*0024*/ 	.byte	0x04, 0x11
        /*0026*/ 	.short	(.L_26 - .L_25)
	.align		4
.L_25:
        /*0028*/ 	.word	index@($__internal_0_$__cuda_sm10x_tcgen05_guardrail_trap_col_being_dealloced_not_returned_by_alloc)
        /*002c*/ 	.word	0x00000000


	//----- nvinfo : EIATTR_FRAME_SIZE
	.align		4
.L_26:
        /*0030*/ 	.byte	0x04, 0x11
        /*0032*/ 	.short	(.L_28 - .L_27)
	.align		4
.L_27:
        /*0034*/ 	.word	index@(_ZN7cutlass13device_kernelINS_4gemm6kernel13GemmUniversalIN4cute5tupleIJiiiiEEENS1_10collective13CollectiveMmaINS1_35MainloopSm100TmaUmmaWarpSpecializedILi7ELi2ELi2ENS5_IJNS4_1CILi1EEESB_SB_EEEEENS5_IJNSA_ILi128EEENSA_ILi256EEENSA_ILi64EEEEEEaNS5_IJlSB_lEEEaSI_NS4_8TiledMMAINS4_8MMA_AtomIJNS4_15SM100_MMA_S8_SSIaaiLi128ELi256ELNS4_4UMMA5MajorE0ELSN_0ELNSM_8SaturateE0EEEEEENS4_6LayoutISC_NS5_IJNSA_ILi0EEESS_SS_EEEEENS5_IJNS4_10UnderscoreESV_SV_EEEEENS4_13SM90_TMA_LOADENS4_14ComposedLayoutINS4_7SwizzleILi2ELi4ELi3EEENS4_18smem_ptr_flag_bitsILi8EEENSR_INS5_IJNSA_ILi8EEESG_EEENS5_IJSG_SB_EEEEEEEvNS4_8identityESY_S18_vS19_EENS_8epilogue10collective18CollectiveEpilogueINS1B_23Sm100TmaWarpSpecializedILi4ELi2ELi64ELb0ELb0EEEJSH_NS5_IJNSR_ISE_SB_EENSR_ISG_SB_EEEEEaSI_aSI_NS1B_6fusion15FusionCallbacksIS1F_NS1J_17LinearCombinationIaiaiLNS_15FloatRoundStyleE2EEESH_S1I_JEEENS4_5SM1004TMEM4LOAD26SM100_TMEM_LOAD_32dp32b64xESY_S18_NS4_39AutoVectorizingCopyWithAssumedAlignmentILi128EEENS4_14SM90_TMA_STOREES18_S1U_S1U_EEEvvEEEEvNT_6ParamsE)
        /*0038*/ 	.word	0x00000000


	//----- nvinfo : EIATTR_MIN_STACK_SIZE
	.align		4
.L_28:
        /*003c*/ 	.byte	0x04, 0x12
        /*003e*/ 	.short	(.L_30 - .L_29)
	.align		4
.L_29:
        /*0040*/ 	.word	index@(_ZN7cutlass13device_kernelINS_4gemm6kernel13GemmUniversalIN4cute5tupleIJiiiiEEENS1_10collective13CollectiveMmaINS1_35MainloopSm100TmaUmmaWarpSpecializedILi7ELi2ELi2ENS5_IJNS4_1CILi1EEESB_SB_EEEEENS5_IJNSA_ILi128EEENSA_ILi256EEENSA_ILi64EEEEEEaNS5_IJlSB_lEEEaSI_NS4_8TiledMMAINS4_8MMA_AtomIJNS4_15SM100_MMA_S8_SSIaaiLi128ELi256ELNS4_4UMMA5MajorE0ELSN_0ELNSM_8SaturateE0EEEEEENS4_6LayoutISC_NS5_IJNSA_ILi0EEESS_SS_EEEEENS5_IJNS4_10UnderscoreESV_SV_EEEEENS4_13SM90_TMA_LOADENS4_14ComposedLayoutINS4_7SwizzleILi2ELi4ELi3EEENS4_18smem_ptr_flag_bitsILi8EEENSR_INS5_IJNSA_ILi8EEESG_EEENS5_IJSG_SB_EEEEEEEvNS4_8identityESY_S18_vS19_EENS_8epilogue10collective18CollectiveEpilogueINS1B_23Sm100TmaWarpSpecializedILi4ELi2ELi64ELb0ELb0EEEJSH_NS5_IJNSR_ISE_SB_EENSR_ISG_SB_EEEEEaSI_aSI_NS1B_6fusion15FusionCallbacksIS1F_NS1J_17LinearCombinationIaiaiLNS_15FloatRoundStyleE2EEESH_S1I_JEEENS4_5SM1004TMEM4LOAD26SM100_TMEM_LOAD_32dp32b64xESY_S18_NS4_39AutoVectorizingCopyWithAssumedAlignmentILi128EEENS4_14SM90_TMA_STOREES18_S1U_S1U_EEEvvEEEEvNT_6ParamsE)
        /*0044*/ 	.word	0x00000000
.L_30:


//--------------------- .nv.compat                --------------------------
	.section	.nv.compat,"",@"SHT_CUDA_COMPAT_INFO"
	.align	4
        /*0000*/ 	.byte	0x02, 0x09, 0x01, 0x00, 0x02, 0x02, 0x03, 0x00, 0x02, 0x05, 0x06, 0x00, 0x03, 0x07, 0x01, 0x01
        /*0010*/ 	.byte	0x02, 0x03, 0x01, 0x00, 0x02, 0x06, 0x01, 0x00, 0x04, 0x0b, 0x08, 0x00, 0x01, 0x00, 0x00, 0x00
        /*0020*/ 	.byte	0x00, 0x00, 0x00, 0x00


//--------------------- .nv.info._ZN7cutlass13device_kernelINS_4gemm6kernel13GemmUniversalIN4cute5tupleIJiiiiEEENS1_10collective13CollectiveMmaINS1_35MainloopSm100TmaUmmaWarpSpecializedILi7ELi2ELi2ENS5_IJNS4_1CILi1EEESB_SB_EEEEENS5_IJNSA_ILi128EEENSA_ILi256EEENSA_ILi64EEEEEEaNS5_IJlSB_lEEEaSI_NS4_8TiledMMAINS4_8MMA_AtomIJNS4_15SM100_MMA_S8_SSIaaiLi128ELi256ELNS4_4UMMA5MajorE0ELSN_0ELNSM_8SaturateE0EEEEEENS4_6LayoutISC_NS5_IJNSA_ILi0EEESS_SS_EEEEENS5_IJNS4_10UnderscoreESV_SV_EEEEENS4_13SM90_TMA_LOADENS4_14ComposedLayoutINS4_7SwizzleILi2ELi4ELi3EEENS4_18smem_ptr_flag_bitsILi8EEENSR_INS5_IJNSA_ILi8EEESG_EEENS5_IJSG_SB_EEEEEEEvNS4_8identityESY_S18_vS19_EENS_8epilogue10collective18CollectiveEpilogueINS1B_23Sm100TmaWarpSpecializedILi4ELi2ELi64ELb0ELb0EEEJSH_NS5_IJNSR_ISE_SB_EENSR_ISG_SB_EEEEEaSI_aSI_NS1B_6fusion15FusionCallbacksIS1F_NS1J_17LinearCombinationIaiaiLNS_15FloatRoundStyleE2EEESH_S1I_JEEENS4_5SM1004TMEM4LOAD26SM100_TMEM_LOAD_32dp32b64xESY_S18_NS4_39AutoVectorizingCopyWithAssumedAlignmentILi128EEENS4_14SM90_TMA_STOREES18_S1U_S1U_EEEvvEEEEvNT_6ParamsE --------------------------
	.section	.nv.info._ZN7cutlass13device_kernelINS_4gemm6kernel13GemmUniversalIN4cute5tupleIJiiiiEEENS1_10collective13CollectiveMmaINS1_35MainloopSm100TmaUmmaWarpSpecializedILi7ELi2ELi2ENS5_IJNS4_1CILi1EEESB_SB_EEEEENS5_IJNSA_ILi128EEENSA_ILi256EEENSA_ILi64EEEEEEaNS5_IJlSB_lEEEaSI_NS4_8TiledMMAINS4_8MMA_AtomIJNS4_15SM100_MMA_S8_SSIaaiLi128ELi256ELNS4_4UMMA5MajorE0ELSN_0ELNSM_8SaturateE0EEEEEENS4_6LayoutISC_NS5_IJNSA_ILi0EEESS_SS_EEEEENS5_IJNS4_10UnderscoreESV_SV_EEEEENS4_13SM90_TMA_LOADENS4_14ComposedLayoutINS4_7SwizzleILi2ELi4ELi3EEENS4_18smem_ptr_flag_bitsILi8EEENSR_INS5_IJNSA_ILi8EEESG_EEENS5_IJSG_SB_EEEEEEEvNS4_8identityESY_S18_vS19_EENS_8epilogue10collective18CollectiveEpilogueINS1B_23Sm100TmaWarpSpecializedILi4ELi2ELi64ELb0ELb0EEEJSH_NS5_IJNSR_ISE_SB_EENSR_ISG_SB_EEEEEaSI_aSI_NS1B_6fusion15FusionCallbacksIS1F_NS1J_17LinearCombinationIaiaiLNS_15FloatRoundStyleE2EEESH_S1I_JEEENS4_5SM1004TMEM4LOAD26SM100_TMEM_LOAD_32dp32b64xESY_S18_NS4_39AutoVectorizingCopyWithAssumedAlignmentILi128EEENS4_14SM90_TMA_STOREES18_S1U_S1U_EEEvvEEEEvNT_6ParamsE,"",@"SHT_CUDA_INFO"
	.sectionflags	@""
	.align	4


	//----- nvinfo : EIATTR_CUDA_API_VERSION
	.align		4
        /*0000*/ 	.byte	0x04, 0x37
        /*0002*/ 	.short	(.L_32 - .L_31)
.L_31:
        /*0004*/ 	.word	0x00000082


	//----- nvinfo : EIATTR_KPARAM_INFO
	.align		4
.L_32:
        /*0008*/ 	.byte	0x04, 0x17
        /*000a*/ 	.short	(.L_34 - .L_33)
.L_33:
        /*000c*/ 	.word	0x00000000
        /*0010*/ 	.short	0x0000
        /*0012*/ 	.short	0x0000
        /*0014*/ 	.byte	0x00, 0xf0, 0x01, 0x20


	//----- nvinfo : EIATTR_AT_ENTRY_FRAGMENTS
	.align		4
.L_34:
        /*0018*/ 	.byte	0x04, 0x4f
        /*001a*/ 	.short	(.L_36 - .L_35)


	//   ....[0]....
.L_35:
        /*001c*/ 	.word	0x00000006


	//----- nvinfo : EIATTR_RESERVED_SMEM_USED
	.align		4
.L_36:
        /*0020*/ 	.byte	0x01, 0x41
	.zero		2


	//----- nvinfo : EIATTR_SPARSE_MMA_MASK
	.align		4
        /*0024*/ 	.byte	0x03, 0x50
        /*0026*/ 	.short	0x0000


	//----- nvinfo : EIATTR_TCGEN05_1CTA_USED
	.align		4
        /*0028*/ 	.byte	0x01, 0x51
	.zero		2


	//----- nvinfo : EIATTR_MAXREG_COUNT
	.align		4
        /*002c*/ 	.byte	0x03, 0x1b
        /*002e*/ 	.short	0x00ff


	//----- nvinfo : EIATTR_NUM_BARRIERS
	.align		4
        /*0030*/ 	.byte	0x02, 0x4c
        /*0032*/ 	.byte	0x07
	.zero		1


	//----- nvinfo : EIATTR_EXTERNS
	.align		4
        /*0034*/ 	.byte	0x04, 0x0f
        /*0036*/ 	.short	(.L_38 - .L_37)


	//   ....[0]....
	.align		4
.L_37:
        /*0038*/ 	.word	index@(__assertfail)


	//----- nvinfo : EIATTR_MERCURY_ISA_VERSION
	.align		4
.L_38:
        /*003c*/ 	.byte	0x03, 0x5f
        /*003e*/ 	.short	0x0101


	//----- nvinfo : EIATTR_INT_WARP_WIDE_INSTR_OFFSETS
	.align		4
        /*0040*/ 	.byte	0x04, 0x31
        /*0042*/ 	.short	(.L_40 - .L_39)


	//   ....[0]....
.L_39:
        /*0044*/ 	.word	0x00001e10


	//   ....[1]....
        /*0048*/ 	.word	0x00003810


	//   ....[2]....
        /*004c*/ 	.word	0x00003830


	//   ....[3]....
        /*0050*/ 	.word	0x00003860


	//   ....[4]....
        /*0054*/ 	.word	0x000041a0


	//   ....[5]....
        /*0058*/ 	.word	0x00004210


	//   ....[6]....
        /*005c*/ 	.word	0x000042f0


	//   ....[7]....
        /*0060*/ 	.word	0x00004370


	//   ....[8]....
        /*0064*/ 	.word	0x00004480


	//   ....[9]....
        /*0068*/ 	.word	0x00004510


	//   ....[10]....
        /*006c*/ 	.word	0x000046f0


	//   ....[11]....
        /*0070*/ 	.word	0x00004850


	//----- nvinfo : EIATTR_COOP_GROUP_MASK_REGIDS
	.align		4
.L_40:
        /*0074*/ 	.byte	0x04, 0x29
        /*0076*/ 	.short	(.L_42 - .L_41)


	//   ....[0]....
.L_41:
        /*0078*/ 	.word	0xffffffff


	//   ....[1]....
        /*007c*/ 	.word	0xffffffff


	//   ....[2]....
        /*0080*/ 	.word	0xffffffff


	//   ....[3]....
        /*0084*/ 	.word	0xffffffff


	//   ....[4]....
        /*0088*/ 	.word	0xffffffff


	//   ....[5]....
        /*008c*/ 	.word	0xffffffff


	//   ....[6]....
        /*0090*/ 	.word	0xffffffff


	//   ....[7]....
        /*0094*/ 	.word	0xffffffff


	//   ....[8]....
        /*0098*/ 	.word	0xffffffff


	//   ....[9]....
        /*009c*/ 	.word	0xffffffff


	//   ....[10]....
        /*00a0*/ 	.word	0xffffffff


	//   ....[11]....
        /*00a4*/ 	.word	0xffffffff


	//   ....[12]....
        /*00a8*/ 	.word	0xffffffff


	//----- nvinfo : EIATTR_COOP_GROUP_INSTR_OFFSETS
	.align		4
.L_42:
        /*00ac*/ 	.byte	0x04, 0x28
        /*00ae*/ 	.short	(.L_44 - .L_43)


	//   ....[0]....
.L_43:
        /*00b0*/ 	.word	0x00000090


	//   ....[1]....
        /*00b4*/ 	.word	0x000004d0


	//   ....[2]....
        /*00b8*/ 	.word	0x000006a0


	//   ....[3]....
        /*00bc*/ 	.word	0x00000840


	//   ....[4]....
        /*00c0*/ 	.word	0x00000940


	//   ....[5]....
        /*00c4*/ 	.word	0x00000ab0


	//   ....[6]....
        /*00c8*/ 	.word	0x00000c10


	//   ....[7]....
        /*00cc*/ 	.word	0x00001cf0


	//   ....[8]....
        /*00d0*/ 	.word	0x00002c80


	//   ....[9]....
        /*00d4*/ 	.word	0x00002e90


	//   ....[10]....
        /*00d8*/ 	.word	0x00002ec0


	//   ....[11]....
        /*00dc*/ 	.word	0x000036f0


	//   ....[12]....
        /*00e0*/ 	.word	0x00003920


	//----- nvinfo : EIATTR_VRC_CTA_INIT_COUNT
	.align		4
.L_44:
        /*00e4*/ 	.byte	0x02, 0x4a
        /*00e6*/ 	.byte	0x80
	.zero		1


	//----- nvinfo : EIATTR_SYSCALL_OFFSETS
	.align		4
        /*00e8*/ 	.byte	0x04, 0x46
        /*00ea*/ 	.short	(.L_46 - .L_45)


	//   ....[0]....
.L_45:
        /*00ec*/ 	.word	0x000052d0


	//   ....[1]....
        /*00f0*/ 	.word	0x00005410


	//   ....[2]....
        /*00f4*/ 	.word	0x00005c70


	//   ....[3]....
        /*00f8*/ 	.word	0x00007270


	//   ....[4]....
        /*00fc*/ 	.word	0x00008810


	//   ....[5]....
        /*0100*/ 	.word	0x00009de0


	//----- nvinfo : EIATTR_MBARRIER_INSTR_OFFSETS
	.align		4
.L_46:
        /*0104*/ 	.byte	0x04, 0x39
        /*0106*/ 	.short	(.L_48 - .L_47)


	//   ....[0]....
.L_47:
        /*0108*/ 	.word	0x000005b0
        /*010c*/ 	.word	0x000000ff
        /*0110*/ 	.word	0x00000000
        /*0114*/ 	.short	0x0100
        /*0116*/ 	.byte	0x05
	.zero		1


	//   ....[1]....
        /*0118*/ 	.word	0x000005c0
        /*011c*/ 	.word	0x000000ff
        /*0120*/ 	.word	0x00000038
        /*0124*/ 	.short	0x0100
        /*0126*/ 	.byte	0x05
	.zero		1


	//   ....[2]....
        /*0128*/ 	.word	0x000005d0
        /*012c*/ 	.word	0x000000ff
        /*0130*/ 	.word	0x00000008
        /*0134*/ 	.short	0x0100
        /*0136*/ 	.byte	0x05
	.zero		1


	//   ....[3]....
        /*0138*/ 	.word	0x000005e0
        /*013c*/ 	.word	0x000000ff
        /*0140*/ 	.word	0x00000040
        /*0144*/ 	.short	0x0100
        /*0146*/ 	.byte	0x05
	.zero		1


	//   ....[4]....
        /*0148*/ 	.word	0x000005f0
        /*014c*/ 	.word	0x000000ff
        /*0150*/ 	.word	0x00000010
        /*0154*/ 	.short	0x0100
        /*0156*/ 	.byte	0x05
	.zero		1


	//   ....[5]....
        /*0158*/ 	.word	0x00000600
        /*015c*/ 	.word	0x000000ff
        /*0160*/ 	.word	0x00000048
        /*0164*/ 	.short	0x0100
        /*0166*/ 	.byte	0x05
	.zero		1


	//   ....[6]....
        /*0168*/ 	.word	0x00000610
        /*016c*/ 	.word	0x000000ff
        /*0170*/ 	.word	0x00000018
        /*0174*/ 	.short	0x0100
        /*0176*/ 	.byte	0x05
	.zero		1


	//   ....[7]....
        /*0178*/ 	.word	0x00000620
        /*017c*/ 	.word	0x000000ff
        /*0180*/ 	.word	0x00000050
        /*0184*/ 	.short	0x0100
        /*0186*/ 	.byte	0x05
	.zero		1


	//   ....[8]....
        /*0188*/ 	.word	0x00000630
        /*018c*/ 	.word	0x000000ff
        /*0190*/ 	.word	0x00000020
        /*0194*/ 	.short	0x0100
        /*0196*/ 	.byte	0x05
	.zero		1


	//   ....[9]....
        /*0198*/ 	.word	0x00000640
        /*019c*/ 	.word	0x000000ff
        /*01a0*/ 	.word	0x00000058
        /*01a4*/ 	.short	0x0100
        /*01a6*/ 	.byte	0x05
	.zero		1


	//   ....[10]....
        /*01a8*/ 	.word	0x00000650
        /*01ac*/ 	.word	0x000000ff
        /*01b0*/ 	.word	0x00000028
        /*01b4*/ 	.short	0x0100
        /*01b6*/ 	.byte	0x05
	.zero		1


	//   ....[11]....
        /*01b8*/ 	.word	0x00000660
        /*01bc*/ 	.word	0x000000ff
        /*01c0*/ 	.word	0x00000060
        /*01c4*/ 	.short	0x0100
        /*01c6*/ 	.byte	0x05
	.zero		1


	//   ....[12]....
        /*01c8*/ 	.word	0x00000670
        /*01cc*/ 	.word	0x000000ff
        /*01d0*/ 	.word	0x00000030
        /*01d4*/ 	.short	0x0100
        /*01d6*/ 	.byte	0x05
	.zero		1


	//   ....[13]....
        /*01d8*/ 	.word	0x00000680
        /*01dc*/ 	.word	0x000000ff
        /*01e0*/ 	.word	0x00000068
        /*01e4*/ 	.short	0x0100
        /*01e6*/ 	.byte	0x05
	.zero		1


	//   ....[14]....
        /*01e8*/ 	.word	0x000007b0
        /*01ec*/ 	.word	0x000000ff
        /*01f0*/ 	.word	0x00000070
        /*01f4*/ 	.short	0x0100
        /*01f6*/ 	.byte	0x07
	.zero		1


	//   ....[15]....
        /*01f8*/ 	.word	0x000007c0
        /*01fc*/ 	.word	0x000000ff
        /*0200*/ 	.word	0x00000090
        /*0204*/ 	.short	0x0100
        /*0206*/ 	.byte	0x07
	.zero		1


	//   ....[16]....
        /*0208*/ 	.word	0x000007d0
        /*020c*/ 	.word	0x000000ff
        /*0210*/ 	.word	0x00000078
        /*0214*/ 	.short	0x0100
        /*0216*/ 	.byte	0x07
	.zero		1


	//   ....[17]....
        /*0218*/ 	.word	0x000007e0
        /*021c*/ 	.word	0x000000ff
        /*0220*/ 	.word	0x00000098
        /*0224*/ 	.short	0x0100
        /*0226*/ 	.byte	0x07
	.zero		1


	//   ....[18]....
        /*0228*/ 	.word	0x000007f0
        /*022c*/ 	.word	0x000000ff
        /*0230*/ 	.word	0x00000080
        /*0234*/ 	.short	0x0100
        /*0236*/ 	.byte	0x07
	.zero		1


	//   ....[19]....
        /*0238*/ 	.word	0x00000800
        /*023c*/ 	.word	0x000000ff
        /*0240*/ 	.word	0x000000a0
        /*0244*/ 	.short	0x0100
        /*0246*/ 	.byte	0x07
	.zero		1


	//   ....[20]....
        /*0248*/ 	.word	0x00000810
        /*024c*/ 	.word	0x000000ff
        /*0250*/ 	.word	0x00000088
        /*0254*/ 	.short	0x0100
        /*0256*/ 	.byte	0x07
	.zero		1


	//   ....[21]....
        /*0258*/ 	.word	0x00000820
        /*025c*/ 	.word	0x000000ff
        /*0260*/ 	.word	0x000000a8
        /*0264*/ 	.short	0x0100
        /*0266*/ 	.byte	0x07
	.zero		1


	//   ....[22]....
        /*0268*/ 	.word	0x00000910
        /*026c*/ 	.word	0x000000ff
        /*0270*/ 	.word	0x000000b0
        /*0274*/ 	.short	0x0100
        /*0276*/ 	.byte	0x05
	.zero		1


	//   ....[23]....
        /*0278*/ 	.word	0x00000920
        /*027c*/ 	.word	0x000000ff
        /*0280*/ 	.word	0x000000b8
        /*0284*/ 	.short	0x0100
        /*0286*/ 	.byte	0x05
	.zero		1


	//   ....[24]....
        /*0288*/ 	.word	0x00000a60
        /*028c*/ 	.word	0x000000ff
        /*0290*/ 	.word	0x000000c0
        /*0294*/ 	.short	0x0100
        /*0296*/ 	.byte	0x05
	.zero		1


	//   ....[25]....
        /*0298*/ 	.word	0x00000a70
        /*029c*/ 	.word	0x000000ff
        /*02a0*/ 	.word	0x000000d0
        /*02a4*/ 	.short	0x0100
        /*02a6*/ 	.byte	0x05
	.zero		1


	//   ....[26]....
        /*02a8*/ 	.word	0x00000a80
        /*02ac*/ 	.word	0x000000ff
        /*02b0*/ 	.word	0x000000c8
        /*02b4*/ 	.short	0x0100
        /*02b6*/ 	.byte	0x05
	.zero		1


	//   ....[27]....
        /*02b8*/ 	.word	0x00000a90
        /*02bc*/ 	.word	0x000000ff
        /*02c0*/ 	.word	0x000000d8
        /*02c4*/ 	.short	0x0100
        /*02c6*/ 	.byte	0x05
	.zero		1


	//   ....[28]....
        /*02c8*/ 	.word	0x00000bc0
        /*02cc*/ 	.word	0x000000ff
        /*02d0*/ 	.word	0x000000e0
        /*02d4*/ 	.short	0x0100
        /*02d6*/ 	.byte	0x07
	.zero		1


	//   ....[29]....
        /*02d8*/ 	.word	0x00000bd0
        /*02dc*/ 	.word	0x000000ff
        /*02e0*/ 	.word	0x000000f0
        /*02e4*/ 	.short	0x0100
        /*02e6*/ 	.byte	0x07
	.zero		1


	//   ....[30]....
        /*02e8*/ 	.word	0x00000be0
        /*02ec*/ 	.word	0x000000ff
        /*02f0*/ 	.word	0x000000e8
        /*02f4*/ 	.short	0x0100
        /*02f6*/ 	.byte	0x07
	.zero		1


	//   ....[31]....
        /*02f8*/ 	.word	0x00000bf0
        /*02fc*/ 	.word	0x000000ff
        /*0300*/ 	.word	0x000000f8
        /*0304*/ 	.short	0x0100
        /*0306*/ 	.byte	0x07
	.zero		1


	//   ....[32]....
        /*0308*/ 	.word	0x00000ce0
        /*030c*/ 	.word	0x000000ff
        /*0310*/ 	.word	0x00000100
        /*0314*/ 	.short	0x0100
        /*0316*/ 	.byte	0x05
	.zero		1


	//   ....[33]....
        /*0318*/ 	.word	0x00000cf0
        /*031c*/ 	.word	0x000000ff
        /*0320*/ 	.word	0x00000110
        /*0324*/ 	.short	0x0100
        /*0326*/ 	.byte	0x05
	.zero		1


	//   ....[34]....
        /*0328*/ 	.word	0x00000d00
        /*032c*/ 	.word	0x000000ff
        /*0330*/ 	.word	0x00000108
        /*0334*/ 	.short	0x0100
        /*0336*/ 	.byte	0x05
	.zero		1


	//   ....[35]....
        /*0338*/ 	.word	0x00000d10
        /*033c*/ 	.word	0x000000ff
        /*0340*/ 	.word	0x00000118
        /*0344*/ 	.short	0x0100
        /*0346*/ 	.byte	0x05
	.zero		1


	//   ....[36]....
        /*0348*/ 	.word	0x000015f0
        /*034c*/ 	.word	0x00000003
        /*0350*/ 	.word	0x00000110
        /*0354*/ 	.short	0x010a
        /*0356*/ 	.byte	0xff
	.zero		1


	//   ....[37]....
        /*0358*/ 	.word	0x00001620
        /*035c*/ 	.word	0x00000003
        /*0360*/ 	.word	0x00000100
        /*0364*/ 	.short	0x0101
        /*0366*/ 	.byte	0xff
	.zero		1


	//   ....[38]....
        /*0368*/ 	.word	0x000016f0
        /*036c*/ 	.word	0x000000ff
        /*0370*/ 	.word	0x00000038
        /*0374*/ 	.short	0x010a
        /*0376*/ 	.byte	0x08
	.zero		1


	//   ....[39]....
        /*0378*/ 	.word	0x00001790
        /*037c*/ 	.word	0x000000ff
        /*0380*/ 	.word	0x00000038
        /*0384*/ 	.short	0x010a
        /*0386*/ 	.byte	0x21
	.zero		1


	//   ....[40]....
        /*0388*/ 	.word	0x000018e0
        /*038c*/ 	.word	0x000000ff
        /*0390*/ 	.word	0x00000038
        /*0394*/ 	.short	0x010a
        /*0396*/ 	.byte	0x08
	.zero		1


	//   ....[41]....
        /*0398*/ 	.word	0x000019f0
        /*039c*/ 	.word	0x000000ff
        /*03a0*/ 	.word	0x000000b8
        /*03a4*/ 	.short	0x0101
        /*03a6*/ 	.byte	0x04
	.zero		1


	//   ....[42]....
        /*03a8*/ 	.word	0x00001a10
        /*03ac*/ 	.word	0x000000ff
        /*03b0*/ 	.word	0x00000038
        /*03b4*/ 	.short	0x010a
        /*03b6*/ 	.byte	0x08
	.zero		1


	//   ....[43]....
        /*03b8*/ 	.word	0x00001a90
        /*03bc*/ 	.word	0x000000ff
        /*03c0*/ 	.word	0x00000038
        /*03c4*/ 	.short	0x010a
        /*03c6*/ 	.byte	0x11
	.zero		1


	//   ....[44]....
        /*03c8*/ 	.word	0x00001be0
        /*03cc*/ 	.word	0x000000ff
        /*03d0*/ 	.word	0x00000038
        /*03d4*/ 	.short	0x010a
        /*03d6*/ 	.byte	0x08
	.zero		1


	//   ....[45]....
        /*03d8*/ 	.word	0x00001d20
        /*03dc*/ 	.word	0x00000002
        /*03e0*/ 	.word	0x000000c0
        /*03e4*/ 	.short	0x010a
        /*03e6*/ 	.byte	0xff
	.zero		1


	//   ....[46]....
        /*03e8*/ 	.word	0x00001de0
        /*03ec*/ 	.word	0x00000002
        /*03f0*/ 	.word	0x00000000
        /*03f4*/ 	.short	0x0101
        /*03f6*/ 	.byte	0xff
	.zero		1


	//   ....[47]....
        /*03f8*/ 	.word	0x00002340
        /*03fc*/ 	.word	0x000000ff
        /*0400*/ 	.word	0x00000000
        /*0404*/ 	.short	0x010a
        /*0406*/ 	.byte	0x05
	.zero		1


	//   ....[48]....
        /*0408*/ 	.word	0x000023d0
        /*040c*/ 	.word	0x000000ff
        /*0410*/ 	.word	0x00000000
        /*0414*/ 	.short	0x010a
        /*0416*/ 	.byte	0x05
	.zero		1


	//   ....[49]....
        /*0418*/ 	.word	0x00002460
        /*041c*/ 	.word	0x000000ff
        /*0420*/ 	.word	0x00000000
        /*0424*/ 	.short	0x010a
        /*0426*/ 	.byte	0x05
	.zero		1


	//   ....[50]....
        /*0428*/ 	.word	0x000024f0
        /*042c*/ 	.word	0x000000ff
        /*0430*/ 	.word	0x00000000
        /*0434*/ 	.short	0x010a
        /*0436*/ 	.byte	0x05
	.zero		1


	//   ....[51]....
        /*0438*/ 	.word	0x00002580
        /*043c*/ 	.word	0x000000ff
        /*0440*/ 	.word	0x00000000
        /*0444*/ 	.short	0x010a
        /*0446*/ 	.byte	0x05
	.zero		1


	//   ....[52]....
        /*0448*/ 	.word	0x00002610
        /*044c*/ 	.word	0x000000ff
        /*0450*/ 	.word	0x00000000
        /*0454*/ 	.short	0x010a
        /*0456*/ 	.byte	0x05
	.zero		1


	//   ....[53]....
        /*0458*/ 	.word	0x000026b0
        /*045c*/ 	.word	0x00000000
        /*0460*/ 	.word	0x00000000
        /*0464*/ 	.short	0x010a
        /*0466*/ 	.byte	0xff
	.zero		1


	//   ....[54]....
        /*0468*/ 	.word	0x000027d0
        /*046c*/ 	.word	0x00000000
        /*0470*/ 	.word	0x00000100
        /*0474*/ 	.short	0x010a
        /*0476*/ 	.byte	0xff
	.zero		1


	//   ....[55]....
        /*0478*/ 	.word	0x00002830
        /*047c*/ 	.word	0x00000004
        /*0480*/ 	.word	0x00000000
        /*0484*/ 	.short	0x0101
        /*0486*/ 	.byte	0xff
	.zero		1


	//   ....[56]....
        /*0488*/ 	.word	0x00002850
        /*048c*/ 	.word	0x000000ff
        /*0490*/ 	.word	0x000000d0
        /*0494*/ 	.short	0x010a
        /*0496*/ 	.byte	0x05
	.zero		1


	//   ....[57]....
        /*0498*/ 	.word	0x00002970
        /*049c*/ 	.word	0x00000000
        /*04a0*/ 	.word	0x000000c0
        /*04a4*/ 	.short	0x010a
        /*04a6*/ 	.byte	0xff
	.zero		1


	//   ....[58]....
        /*04a8*/ 	.word	0x00002a80
        /*04ac*/ 	.word	0x00000000
        /*04b0*/ 	.word	0x00000000
        /*04b4*/ 	.short	0x0101
        /*04b6*/ 	.byte	0xff
	.zero		1


	//   ....[59]....
        /*04b8*/ 	.word	0x00002b10
        /*04bc*/ 	.word	0x000000ff
        /*04c0*/ 	.word	0x000000d0
        /*04c4*/ 	.short	0x0106
        /*04c6*/ 	.byte	0x05
	.zero		1


	//   ....[60]....
        /*04c8*/ 	.word	0x00002b30
        /*04cc*/ 	.word	0x000000ff
        /*04d0*/ 	.word	0x000000d0
        /*04d4*/ 	.short	0x010a
        /*04d6*/ 	.byte	0x05
	.zero		1


	//   ....[61]....
        /*04d8*/ 	.word	0x00002bc0
        /*04dc*/ 	.word	0x000000ff
        /*04e0*/ 	.word	0x000000d0
        /*04e4*/ 	.short	0x0106
        /*04e6*/ 	.byte	0x04
	.zero		1


	//   ....[62]....
        /*04e8*/ 	.word	0x00002c00
        /*04ec*/ 	.word	0x00000000
        /*04f0*/ 	.word	0x000000d0
        /*04f4*/ 	.short	0x010a
        /*04f6*/ 	.byte	0xff
	.zero		1


	//   ....[63]....
        /*04f8*/ 	.word	0x00003100
        /*04fc*/ 	.word	0x00000000
        /*0500*/ 	.word	0x000000c0
        /*0504*/ 	.short	0x010a
        /*0506*/ 	.byte	0xff
	.zero		1


	//   ....[64]....
        /*0508*/ 	.word	0x00003210
        /*050c*/ 	.word	0x00000003
        /*0510*/ 	.word	0x00000000
        /*0514*/ 	.short	0x0101
        /*0516*/ 	.byte	0xff
	.zero		1


	//   ....[65]....
        /*0518*/ 	.word	0x00003220
        /*051c*/ 	.word	0x000000ff
        /*0520*/ 	.word	0x00000000
        /*0524*/ 	.short	0x010a
        /*0526*/ 	.byte	0x04
	.zero		1


	//   ....[66]....
        /*0528*/ 	.word	0x00003240
        /*052c*/ 	.word	0x000000ff
        /*0530*/ 	.word	0x000000f0
        /*0534*/ 	.short	0x010a
        /*0536*/ 	.byte	0x08
	.zero		1


	//   ....[67]....
        /*0538*/ 	.word	0x00003310
        /*053c*/ 	.word	0x000000ff
        /*0540*/ 	.word	0x00000000
        /*0544*/ 	.short	0x010a
        /*0546*/ 	.byte	0x07
	.zero		1


	//   ....[68]....
        /*0548*/ 	.word	0x00003450
        /*054c*/ 	.word	0x000000ff
        /*0550*/ 	.word	0x00000000
        /*0554*/ 	.short	0x010a
        /*0556*/ 	.byte	0x04
	.zero		1


	//   ....[69]....
        /*0558*/ 	.word	0x00003640
        /*055c*/ 	.word	0x000000ff
        /*0560*/ 	.word	0x00000000
        /*0564*/ 	.short	0x010a
        /*0566*/ 	.byte	0x05
	.zero		1


	//   ....[70]....
        /*0568*/ 	.word	0x000036d0
        /*056c*/ 	.word	0x000000ff
        /*0570*/ 	.word	0x00000000
        /*0574*/ 	.short	0x010a
        /*0576*/ 	.byte	0x07
	.zero		1


	//   ....[71]....
        /*0578*/ 	.word	0x00003b50
        /*057c*/ 	.word	0x00000000
        /*0580*/ 	.word	0x000000c0
        /*0584*/ 	.short	0x010a
        /*0586*/ 	.byte	0xff
	.zero		1


	//   ....[72]....
        /*0588*/ 	.word	0x00003c10
        /*058c*/ 	.word	0x00000000
        /*0590*/ 	.word	0x00000000
        /*0594*/ 	.short	0x0101
        /*0596*/ 	.byte	0xff
	.zero		1


	//   ....[73]....
        /*0598*/ 	.word	0x00003f30
        /*059c*/ 	.word	0x000000ff
        /*05a0*/ 	.word	0x000000b8
        /*05a4*/ 	.short	0x010a
        /*05a6*/ 	.byte	0x07
	.zero		1


	//   ....[74]....
        /*05a8*/ 	.word	0x00004120
        /*05ac*/ 	.word	0x000000ff
        /*05b0*/ 	.word	0x00000090
        /*05b4*/ 	.short	0x010a
        /*05b6*/ 	.byte	0x07
	.zero		1


	//   ....[75]....
        /*05b8*/ 	.word	0x00004290
        /*05bc*/ 	.word	0x000000ff
        /*05c0*/ 	.word	0x00000070
        /*05c4*/ 	.short	0x010b
        /*05c6*/ 	.byte	0x07
	.zero		1


	//   ....[76]....
        /*05c8*/ 	.word	0x000042a0
        /*05cc*/ 	.word	0x000000ff
        /*05d0*/ 	.word	0x00000000
        /*05d4*/ 	.short	0x0101
        /*05d6*/ 	.byte	0x08
	.zero		1


	//   ....[77]....
        /*05d8*/ 	.word	0x000042c0
        /*05dc*/ 	.word	0x000000ff
        /*05e0*/ 	.word	0x00000098
        /*05e4*/ 	.short	0x010a
        /*05e6*/ 	.byte	0x07
	.zero		1


	//   ....[78]....
        /*05e8*/ 	.word	0x00004420
        /*05ec*/ 	.word	0x000000ff
        /*05f0*/ 	.word	0x00000078
        /*05f4*/ 	.short	0x010b
        /*05f6*/ 	.byte	0x07
	.zero		1


	//   ....[79]....
        /*05f8*/ 	.word	0x00004430
        /*05fc*/ 	.word	0x000000ff
        /*0600*/ 	.word	0x00000000
        /*0604*/ 	.short	0x0101
        /*0606*/ 	.byte	0x08
	.zero		1


	//   ....[80]....
        /*0608*/ 	.word	0x00004440
        /*060c*/ 	.word	0x000000ff
        /*0610*/ 	.word	0x000000a0
        /*0614*/ 	.short	0x010a
        /*0616*/ 	.byte	0x07
	.zero		1


	//   ....[81]....
        /*0618*/ 	.word	0x000045e0
        /*061c*/ 	.word	0x000000ff
        /*0620*/ 	.word	0x00000080
        /*0624*/ 	.short	0x010b
        /*0626*/ 	.byte	0x07
	.zero		1


	//   ....[82]....
        /*0628*/ 	.word	0x00004650
        /*062c*/ 	.word	0x000000ff
        /*0630*/ 	.word	0x00000000
        /*0634*/ 	.short	0x0101
        /*0636*/ 	.byte	0x08
	.zero		1


	//   ....[83]....
        /*0638*/ 	.word	0x00004680
        /*063c*/ 	.word	0x000000ff
        /*0640*/ 	.word	0x000000a8
        /*0644*/ 	.short	0x010a
        /*0646*/ 	.byte	0x07
	.zero		1


	//   ....[84]....
        /*0648*/ 	.word	0x00004890
        /*064c*/ 	.word	0x000000ff
        /*0650*/ 	.word	0x00000088
        /*0654*/ 	.short	0x010b
        /*0656*/ 	.byte	0x07
	.zero		1


	//   ....[85]....
        /*0658*/ 	.word	0x000048b0
        /*065c*/ 	.word	0x000000ff
        /*0660*/ 	.word	0x00000000
        /*0664*/ 	.short	0x0101
        /*0666*/ 	.byte	0x0d
	.zero		1


	//   ....[86]....
        /*0668*/ 	.word	0x000048e0
        /*066c*/ 	.word	0x000000ff
        /*0670*/ 	.word	0x00000090
        /*0674*/ 	.short	0x010a
        /*0676*/ 	.byte	0x07
	.zero		1


	//   ....[87]....
        /*0678*/ 	.word	0x00004900
        /*067c*/ 	.word	0x000000ff
        /*0680*/ 	.word	0x00000098
        /*0684*/ 	.short	0x010a
        /*0686*/ 	.byte	0x07
	.zero		1


	//   ....[88]....
        /*0688*/ 	.word	0x00004920
        /*068c*/ 	.word	0x000000ff
        /*0690*/ 	.word	0x000000a0
        /*0694*/ 	.short	0x010a
        /*0696*/ 	.byte	0x07
	.zero		1


	//   ....[89]....
        /*0698*/ 	.word	0x00004960
        /*069c*/ 	.word	0x00000000
        /*06a0*/ 	.word	0x000000a8
        /*06a4*/ 	.short	0x010a
        /*06a6*/ 	.byte	0xff
	.zero		1


	//   ....[90]....
        /*06a8*/ 	.word	0x00004ca0
        /*06ac*/ 	.word	0x00000000
        /*06b0*/ 	.word	0x000000c0
        /*06b4*/ 	.short	0x010a
        /*06b6*/ 	.byte	0xff
	.zero		1


	//   ....[91]....
        /*06b8*/ 	.word	0x00004db0
        /*06bc*/ 	.word	0x00000000
        /*06c0*/ 	.word	0x00000000
        /*06c4*/ 	.short	0x0101
        /*06c6*/ 	.byte	0xff
	.zero		1


	//   ....[92]....
        /*06c8*/ 	.word	0x00005810
        /*06cc*/ 	.word	0x00000003
        /*06d0*/ 	.word	0x00000070
        /*06d4*/ 	.short	0x010a
        /*06d6*/ 	.byte	0xff
	.zero		1


	//   ....[93]....
        /*06d8*/ 	.word	0x00005850
        /*06dc*/ 	.word	0x0000006c
        /*06e0*/ 	.word	0x000000e0
        /*06e4*/ 	.short	0x010a
        /*06e6*/ 	.byte	0xff
	.zero		1


	//   ....[94]....
        /*06e8*/ 	.word	0x00005990
        /*06ec*/ 	.word	0x00000003
        /*06f0*/ 	.word	0x00000070
        /*06f4*/ 	.short	0x010a
        /*06f6*/ 	.byte	0xff
	.zero		1


	//   ....[95]....
        /*06f8*/ 	.word	0x00005ad0
        /*06fc*/ 	.word	0x00000000
        /*0700*/ 	.word	0x00000000
        /*0704*/ 	.short	0x0101
        /*0706*/ 	.byte	0xff
	.zero		1


	//   ....[96]....
        /*0708*/ 	.word	0x00005b50
        /*070c*/ 	.word	0x0000006c
        /*0710*/ 	.word	0x000000e0
        /*0714*/ 	.short	0x010a
        /*0716*/ 	.byte	0xff
	.zero		1


	//   ....[97]....
        /*0718*/ 	.word	0x00006ee0
        /*071c*/ 	.word	0x00000076
        /*0720*/ 	.word	0x00000070
        /*0724*/ 	.short	0x010a
        /*0726*/ 	.byte	0xff
	.zero		1


	//   ....[98]....
        /*0728*/ 	.word	0x00006fb0
        /*072c*/ 	.word	0x00000076
        /*0730*/ 	.word	0x00000070
        /*0734*/ 	.short	0x010a
        /*0736*/ 	.byte	0xff
	.zero		1


	//   ....[99]....
        /*0738*/ 	.word	0x00007110
        /*073c*/ 	.word	0x00000003
        /*0740*/ 	.word	0x00000000
        /*0744*/ 	.short	0x0101
        /*0746*/ 	.byte	0xff
	.zero		1


	//   ....[100]....
        /*0748*/ 	.word	0x00008480
        /*074c*/ 	.word	0x00000000
        /*0750*/ 	.word	0x00000070
        /*0754*/ 	.short	0x010a
        /*0756*/ 	.byte	0xff
	.zero		1


	//   ....[101]....
        /*0758*/ 	.word	0x00008550
        /*075c*/ 	.word	0x00000000
        /*0760*/ 	.word	0x00000070
        /*0764*/ 	.short	0x010a
        /*0766*/ 	.byte	0xff
	.zero		1


	//   ....[102]....
        /*0768*/ 	.word	0x00008690
        /*076c*/ 	.word	0x00000000
        /*0770*/ 	.word	0x00000000
        /*0774*/ 	.short	0x0101
        /*0776*/ 	.byte	0xff
	.zero		1


	//   ....[103]....
        /*0778*/ 	.word	0x00009a50
        /*077c*/ 	.word	0x00000000
        /*0780*/ 	.word	0x00000070
        /*0784*/ 	.short	0x010a
        /*0786*/ 	.byte	0xff
	.zero		1


	//   ....[104]....
        /*0788*/ 	.word	0x00009b20
        /*078c*/ 	.word	0x00000000
        /*0790*/ 	.word	0x00000070
        /*0794*/ 	.short	0x010a
        /*0796*/ 	.byte	0xff
	.zero		1


	//   ....[105]....
        /*0798*/ 	.word	0x00009c60
        /*079c*/ 	.word	0x00000000
        /*07a0*/ 	.word	0x00000000
        /*07a4*/ 	.short	0x0101
        /*07a6*/ 	.byte	0xff
	.zero		1


	//   ....[106]....
        /*07a8*/ 	.word	0x0000a0a0
        /*07ac*/ 	.word	0x000000ff
        /*07b0*/ 	.word	0x00000000
        /*07b4*/ 	.short	0x0101
        /*07b6*/ 	.byte	0x05
	.zero		1


	//   ....[107]....
        /*07b8*/ 	.word	0x0000b1e0
        /*07bc*/ 	.word	0x00000003
        /*07c0*/ 	.word	0x00000110
        /*07c4*/ 	.short	0x010a
        /*07c6*/ 	.byte	0xff
	.zero		1


	//   ....[108]....
        /*07c8*/ 	.word	0x0000b240
        /*07cc*/ 	.word	0x00000002
        /*07d0*/ 	.word	0x00000038
        /*07d4*/ 	.short	0x010a
        /*07d6*/ 	.byte	0xff
	.zero		1


	//   ....[109]....
        /*07d8*/ 	.word	0x0000b2a0
        /*07dc*/ 	.word	0x00000002
        /*07e0*/ 	.word	0x00000038
        /*07e4*/ 	.short	0x010a
        /*07e6*/ 	.byte	0xff
	.zero		1


	//   ....[110]....
        /*07e8*/ 	.word	0x0000b2f0
        /*07ec*/ 	.word	0x00000002
        /*07f0*/ 	.word	0x000000c0
        /*07f4*/ 	.short	0x010a
        /*07f6*/ 	.byte	0xff
	.zero		1


	//   ....[111]....
        /*07f8*/ 	.word	0x0000b350
        /*07fc*/ 	.word	0x00000000
        /*0800*/ 	.word	0x00000000
        /*0804*/ 	.short	0x010a
        /*0806*/ 	.byte	0xff
	.zero		1


	//   ....[112]....
        /*0808*/ 	.word	0x0000b3b0
        /*080c*/ 	.word	0x00000000
        /*0810*/ 	.word	0x00000000
        /*0814*/ 	.short	0x010a
        /*0816*/ 	.byte	0xff
	.zero		1


	//   ....[113]....
        /*0818*/ 	.word	0x0000b410
        /*081c*/ 	.word	0x00000000
        /*0820*/ 	.word	0x00000000
        /*0824*/ 	.short	0x010a
        /*0826*/ 	.byte	0xff
	.zero		1


	//   ....[114]....
        /*0828*/ 	.word	0x0000b470
        /*082c*/ 	.word	0x00000000
        /*0830*/ 	.word	0x00000000
        /*0834*/ 	.short	0x010a
        /*0836*/ 	.byte	0xff
	.zero		1


	//   ....[115]....
        /*0838*/ 	.word	0x0000b4d0
        /*083c*/ 	.word	0x00000000
        /*0840*/ 	.word	0x00000000
        /*0844*/ 	.short	0x010a
        /*0846*/ 	.byte	0xff
	.zero		1


	//   ....[116]....
        /*0848*/ 	.word	0x0000b530
        /*084c*/ 	.word	0x00000000
        /*0850*/ 	.word	0x00000000
        /*0854*/ 	.short	0x010a
        /*0856*/ 	.byte	0xff
	.zero		1


	//   ....[117]....
        /*0858*/ 	.word	0x0000b580
        /*085c*/ 	.word	0x00000000
        /*0860*/ 	.word	0x00000100
        /*0864*/ 	.short	0x010a
        /*0866*/ 	.byte	0xff
	.zero		1


	//   ....[118]....
        /*0868*/ 	.word	0x0000b5e0
        /*086c*/ 	.word	0x00000000
        /*0870*/ 	.word	0x000000d0
        /*0874*/ 	.short	0x010a
        /*0876*/ 	.byte	0xff
	.zero		1


	//   ....[119]....
        /*0878*/ 	.word	0x0000b630
        /*087c*/ 	.word	0x00000000
        /*0880*/ 	.word	0x000000c0
        /*0884*/ 	.short	0x010a
        /*0886*/ 	.byte	0xff
	.zero		1


	//   ....[120]....
        /*0888*/ 	.word	0x0000b690
        /*088c*/ 	.word	0x00000000
        /*0890*/ 	.word	0x000000d0
        /*0894*/ 	.short	0x010a
        /*0896*/ 	.byte	0xff
	.zero		1


	//   ....[121]....
        /*0898*/ 	.word	0x0000b6e0
        /*089c*/ 	.word	0x00000000
        /*08a0*/ 	.word	0x000000c0
        /*08a4*/ 	.short	0x010a
        /*08a6*/ 	.byte	0xff
	.zero		1


	//   ....[122]....
        /*08a8*/ 	.word	0x0000b740
        /*08ac*/ 	.word	0x00000003
        /*08b0*/ 	.word	0x000000f0
        /*08b4*/ 	.short	0x010a
        /*08b6*/ 	.byte	0xff
	.zero		1


	//   ....[123]....
        /*08b8*/ 	.word	0x0000b7a0
        /*08bc*/ 	.word	0x00000000
        /*08c0*/ 	.word	0x00000000
        /*08c4*/ 	.short	0x010a
        /*08c6*/ 	.byte	0xff
	.zero		1


	//   ....[124]....
        /*08c8*/ 	.word	0x0000b800
        /*08cc*/ 	.word	0x00000000
        /*08d0*/ 	.word	0x00000000
        /*08d4*/ 	.short	0x010a
        /*08d6*/ 	.byte	0xff
	.zero		1


	//   ....[125]....
        /*08d8*/ 	.word	0x0000b860
        /*08dc*/ 	.word	0x00000000
        /*08e0*/ 	.word	0x00000000
        /*08e4*/ 	.short	0x010a
        /*08e6*/ 	.byte	0xff
	.zero		1


	//   ....[126]....
        /*08e8*/ 	.word	0x0000b8b0
        /*08ec*/ 	.word	0x00000000
        /*08f0*/ 	.word	0x000000c0
        /*08f4*/ 	.short	0x010a
        /*08f6*/ 	.byte	0xff
	.zero		1


	//   ....[127]....
        /*08f8*/ 	.word	0x0000b910
        /*08fc*/ 	.word	0x00000000
        /*0900*/ 	.word	0x000000b8
        /*0904*/ 	.short	0x010a
        /*0906*/ 	.byte	0xff
	.zero		1


	//   ....[128]....
        /*0908*/ 	.word	0x0000b970
        /*090c*/ 	.word	0x00000003
        /*0910*/ 	.word	0x00000090
        /*0914*/ 	.short	0x010a
        /*0916*/ 	.byte	0xff
	.zero		1


	//   ....[129]....
        /*0918*/ 	.word	0x0000b9d0
        /*091c*/ 	.word	0x00000003
        /*0920*/ 	.word	0x00000098
        /*0924*/ 	.short	0x010a
        /*0926*/ 	.byte	0xff
	.zero		1


	//   ....[130]....
        /*0928*/ 	.word	0x0000ba30
        /*092c*/ 	.word	0x00000003
        /*0930*/ 	.word	0x000000a0
        /*0934*/ 	.short	0x010a
        /*0936*/ 	.byte	0xff
	.zero		1


	//   ....[131]....
        /*0938*/ 	.word	0x0000ba90
        /*093c*/ 	.word	0x00000003
        /*0940*/ 	.word	0x000000a8
        /*0944*/ 	.short	0x010a
        /*0946*/ 	.byte	0xff
	.zero		1


	//   ....[132]....
        /*0948*/ 	.word	0x0000baf0
        /*094c*/ 	.word	0x00000000
        /*0950*/ 	.word	0x00000090
        /*0954*/ 	.short	0x010a
        /*0956*/ 	.byte	0xff
	.zero		1


	//   ....[133]....
        /*0958*/ 	.word	0x0000bb50
        /*095c*/ 	.word	0x00000000
        /*0960*/ 	.word	0x00000098
        /*0964*/ 	.short	0x010a
        /*0966*/ 	.byte	0xff
	.zero		1


	//   ....[134]....
        /*0968*/ 	.word	0x0000bbb0
        /*096c*/ 	.word	0x00000000
        /*0970*/ 	.word	0x000000a0
        /*0974*/ 	.short	0x010a
        /*0976*/ 	.byte	0xff
	.zero		1


	//   ....[135]....
        /*0978*/ 	.word	0x0000bc00
        /*097c*/ 	.word	0x00000000
        /*0980*/ 	.word	0x000000c0
        /*0984*/ 	.short	0x010a
        /*0986*/ 	.byte	0xff
	.zero		1


	//   ....[136]....
        /*0988*/ 	.word	0x0000bc50
        /*098c*/ 	.word	0x00000003
        /*0990*/ 	.word	0x00000070
        /*0994*/ 	.short	0x010a
        /*0996*/ 	.byte	0xff
	.zero		1


	//   ....[137]....
        /*0998*/ 	.word	0x0000bca0
        /*099c*/ 	.word	0x0000006c
        /*09a0*/ 	.word	0x000000e0
        /*09a4*/ 	.short	0x010a
        /*09a6*/ 	.byte	0xff
	.zero		1


	//   ....[138]....
        /*09a8*/ 	.word	0x0000bcf0
        /*09ac*/ 	.word	0x00000076
        /*09b0*/ 	.word	0x00000070
        /*09b4*/ 	.short	0x010a
        /*09b6*/ 	.byte	0xff
	.zero		1


	//   ....[139]....
        /*09b8*/ 	.word	0x0000bd40
        /*09bc*/ 	.word	0x00000000
        /*09c0*/ 	.word	0x00000070
        /*09c4*/ 	.short	0x010a
        /*09c6*/ 	.byte	0xff
	.zero		1


	//   ....[140]....
        /*09c8*/ 	.word	0x0000bd90
        /*09cc*/ 	.word	0x00000000
        /*09d0*/ 	.word	0x00000070
        /*09d4*/ 	.short	0x010a
        /*09d6*/ 	.byte	0xff
	.zero		1


	//----- nvinfo : EIATTR_NUM_MBARRIERS
	.align		4
.L_48:
        /*09d8*/ 	.byte	0x03, 0x38
        /*09da*/ 	.short	0x0024


	//----- nvinfo : EIATTR_EXIT_INSTR_OFFSETS
	.align		4
        /*09dc*/ 	.byte	0x04, 0x1c
        /*09de*/ 	.short	(.L_50 - .L_49)


	//   ....[0]....
.L_49:
        /*09e0*/ 	.word	0x000026e0


	//   ....[1]....
        /*09e4*/ 	.word	0x00002bd0


	//   ....[2]....
        /*09e8*/ 	.word	0x00002c30


	//   ....[3]....
        /*09ec*/ 	.word	0x00003930


	//   ....[4]....
        /*09f0*/ 	.word	0x00004990


	//   ....[5]....
        /*09f4*/ 	.word	0x000049d0


	//   ....[6]....
        /*09f8*/ 	.word	0x0000b1d0


	//----- nvinfo : EIATTR_MAX_THREADS
	.align		4
.L_50:
        /*09fc*/ 	.byte	0x04, 0x05
        /*09fe*/ 	.short	(.L_52 - .L_51)
.L_51:
        /*0a00*/ 	.word	0x00000100
        /*0a04*/ 	.word	0x00000001
        /*0a08*/ 	.word	0x00000001


	//----- nvinfo : EIATTR_CRS_STACK_SIZE
	.align		4
.L_52:
        /*0a0c*/ 	.byte	0x04, 0x1e
        /*0a0e*/ 	.short	(.L_54 - .L_53)
.L_53:
        /*0a10*/ 	.word	0x00000000


	//----- nvinfo : EIATTR_CBANK_PARAM_SIZE
	.align		4
.L_54:
        /*0a14*/ 	.byte	0x03, 0x19
        /*0a16*/ 	.short	0x0800


	//----- nvinfo : EIATTR_PARAM_CBANK
	.align		4
        /*0a18*/ 	.byte	0x04, 0x0a
        /*0a1a*/ 	.short	(.L_56 - .L_55)
	.align		4
.L_55:
        /*0a1c*/ 	.word	index@(.nv.constant0._ZN7cutlass13device_kernelINS_4gemm6kernel13GemmUniversalIN4cute5tupleIJiiiiEEENS1_10collective13CollectiveMmaINS1_35MainloopSm100TmaUmmaWarpSpecializedILi7ELi2ELi2ENS5_IJNS4_1CILi1EEESB_SB_EEEEENS5_IJNSA_ILi128EEENSA_ILi256EEENSA_ILi64EEEEEEaNS5_IJlSB_lEEEaSI_NS4_8TiledMMAINS4_8MMA_AtomIJNS4_15SM100_MMA_S8_SSIaaiLi128ELi256ELNS4_4UMMA5MajorE0ELSN_0ELNSM_8SaturateE0EEEEEENS4_6LayoutISC_NS5_IJNSA_ILi0EEESS_SS_EEEEENS5_IJNS4_10UnderscoreESV_SV_EEEEENS4_13SM90_TMA_LOADENS4_14ComposedLayoutINS4_7SwizzleILi2ELi4ELi3EEENS4_18smem_ptr_flag_bitsILi8EEENSR_INS5_IJNSA_ILi8EEESG_EEENS5_IJSG_SB_EEEEEEEvNS4_8identityESY_S18_vS19_EENS_8epilogue10collective18CollectiveEpilogueINS1B_23Sm100TmaWarpSpecializedILi4ELi2ELi64ELb0ELb0EEEJSH_NS5_IJNSR_ISE_SB_EENSR_ISG_SB_EEEEEaSI_aSI_NS1B_6fusion15FusionCallbacksIS1F_NS1J_17LinearCombinationIaiaiLNS_15FloatRoundStyleE2EEESH_S1I_JEEENS4_5SM1004TMEM4LOAD26SM100_TMEM_LOAD_32dp32b64xESY_S18_NS4_39AutoVectorizingCopyWithAssumedAlignmentILi128EEENS4_14SM90_TMA_STOREES18_S1U_S1U_EEEvvEEEEvNT_6ParamsE)
        /*0a20*/ 	.short	0x0380
        /*0a22*/ 	.short	0x0800


	//----- nvinfo : EIATTR_SW_WAR
	.align		4
.L_56:
        /*0a24*/ 	.byte	0x04, 0x36
        /*0a26*/ 	.short	(.L_58 - .L_57)
.L_57:
        /*0a28*/ 	.word	0x00000008
.L_58:


//--------------------- .nv.callgraph             --------------------------
	.section	.nv.callgraph,"",@"SHT_CUDA_CALLGRAPH"
	.align	4
	.sectionentsize	8
	.align		4
        /*0000*/ 	.word	0x00000000
	.align		4
        /*0004*/ 	.word	0xffffffff
	.align		4
        /*0008*/ 	.word	index@(_ZN7cutlass13device_kernelINS_4gemm6kernel13GemmUniversalIN4cute5tupleIJiiiiEEENS1_10collective13CollectiveMmaINS1_35MainloopSm100TmaUmmaWarpSpecializedILi7ELi2ELi2ENS5_IJNS4_1CILi1EEESB_SB_EEEEENS5_IJNSA_ILi128EEENSA_ILi256EEENSA_ILi64EEEEEEaNS5_IJlSB_lEEEaSI_NS4_8TiledMMAINS4_8MMA_AtomIJNS4_15SM100_MMA_S8_SSIaaiLi128ELi256ELNS4_4UMMA5MajorE0ELSN_0ELNSM_8SaturateE0EEEEEENS4_6LayoutISC_NS5_IJNSA_ILi0EEESS_SS_EEEEENS5_IJNS4_10UnderscoreESV_SV_EEEEENS4_13SM90_TMA_LOADENS4_14ComposedLayoutINS4_7SwizzleILi2ELi4ELi3EEENS4_18smem_ptr_flag_bitsILi8EEENSR_INS5_IJNSA_ILi8EEESG_EEENS5_IJSG_SB_EEEEEEEvNS4_8identityESY_S18_vS19_EENS_8epilogue10collective18CollectiveEpilogueINS1B_23Sm100TmaWarpSpecializedILi4ELi2ELi64ELb0ELb0EEEJSH_NS5_IJNSR_ISE_SB_EENSR_ISG_SB_EEEEEaSI_aSI_NS1B_6fusion15FusionCallbacksIS1F_NS1J_17LinearCombinationIaiaiLNS_15FloatRoundStyleE2EEESH_S1I_JEEENS4_5SM1004TMEM4LOAD26SM100_TMEM_LOAD_32dp32b64xESY_S18_NS4_39AutoVectorizingCopyWithAssumedAlignmentILi128EEENS4_14SM90_TMA_STOREES18_S1U_S1U_EEEvvEEEEvNT_6ParamsE)
	.align		4
        /*000c*/ 	.word	index@(__assertfail)
	.align		4
        /*0010*/ 	.word	0x00000000
	.align		4
        /*0014*/ 	.word	0xfffffffe
	.align		4
        /*0018*/ 	.word	0x00000000
	.align		4
        /*001c*/ 	.word	0xfffffffd
	.align		4
        /*0020*/ 	.word	0x00000000
	.align		4
        /*0024*/ 	.word	0xfffffffc


//--------------------- .nv.constant4             --------------------------
	.section	.nv.constant4,"a",@progbits
	.align	8
	.align		8
.nv.constant4:
        /*0000*/ 	.dword	__assertfail
	.align		8
        /*0008*/ 	.dword	__unnamed_1
	.align		8
        /*0010*/ 	.dword	__unnamed_2
	.align		8
        /*0018*/ 	.dword	__unnamed_3
	.align		8
        /*0020*/ 	.dword	_ZN40_INTERNAL_66ce5ab5_4_k_cu_81960c00_355424cuda3std3__45__cpo5beginE
	.align		8
        /*0028*/ 	.dword	_ZN40_INTERNAL_66ce5ab5_4_k_cu_81960c00_355424cuda3std3__45__cpo3endE
	.align		8
        /*0030*/ 	.dword	_ZN40_INTERNAL_66ce5ab5_4_k_cu_81960c00_355424cuda3std3__45__cpo6cbeginE
	.align		8
        /*0038*/ 	.dword	_ZN40_INTERNAL_66ce5ab5_4_k_cu_81960c00_355424cuda3std3__45__cpo4cendE
	.align		8
        /*0040*/ 	.dword	_ZN40_INTERNAL_66ce5ab5_4_k_cu_81960c00_355424cuda3std3__442_GLOBAL__N__66ce5ab5_4_k_cu_81960c00_355426ignoreE
	.align		8
        /*0048*/ 	.dword	_ZN40_INTERNAL_66ce5ab5_4_k_cu_81960c00_355424cuda3std3__419piecewise_constructE
	.align		8
        /*0050*/ 	.dword	_ZN40_INTERNAL_66ce5ab5_4_k_cu_81960c00_355424cuda3std3__48in_placeE
	.align		8
        /*0058*/ 	.dword	_ZN40_INTERNAL_66ce5ab5_4_k_cu_81960c00_355424cuda3std6ranges3__45__cpo4swapE
	.align		8
        /*0060*/ 	.dword	_ZN40_INTERNAL_66ce5ab5_4_k_cu_81960c00_355424cuda3std6ranges3__45__cpo9iter_moveE
	.align		8
        /*0068*/ 	.dword	_ZN40_INTERNAL_66ce5ab5_4_k_cu_81960c00_355424cute7productE
	.align		8
        /*0070*/ 	.dword	_ZN40_INTERNAL_66ce5ab5_4_k_cu_81960c00_355424cute1_E
	.align		8
        /*0078*/ 	.dword	$str$25
	.align		8
        /*0080*/ 	.dword	$str$26
	.align		8
        /*0088*/ 	.dword	$str$27
	.align		8
        /*0090*/ 	.dword	$str$28


//--------------------- .text._ZN7cutlass13device_kernelINS_4gemm6kernel13GemmUniversalIN4cute5tupleIJiiiiEEENS1_10collective13CollectiveMmaINS1_35MainloopSm100TmaUmmaWarpSpecializedILi7ELi2ELi2ENS5_IJNS4_1CILi1EEESB_SB_EEEEENS5_IJNSA_ILi128EEENSA_ILi256EEENSA_ILi64EEEEEEaNS5_IJlSB_lEEEaSI_NS4_8TiledMMAINS4_8MMA_AtomIJNS4_15SM100_MMA_S8_SSIaaiLi128ELi256ELNS4_4UMMA5MajorE0ELSN_0ELNSM_8SaturateE0EEEEEENS4_6LayoutISC_NS5_IJNSA_ILi0EEESS_SS_EEEEENS5_IJNS4_10UnderscoreESV_SV_EEEEENS4_13SM90_TMA_LOADENS4_14ComposedLayoutINS4_7SwizzleILi2ELi4ELi3EEENS4_18smem_ptr_flag_bitsILi8EEENSR_INS5_IJNSA_ILi8EEESG_EEENS5_IJSG_SB_EEEEEEEvNS4_8identityESY_S18_vS19_EENS_8epilogue10collective18CollectiveEpilogueINS1B_23Sm100TmaWarpSpecializedILi4ELi2ELi64ELb0ELb0EEEJSH_NS5_IJNSR_ISE_SB_EENSR_ISG_SB_EEEEEaSI_aSI_NS1B_6fusion15FusionCallbacksIS1F_NS1J_17LinearCombinationIaiaiLNS_15FloatRoundStyleE2EEESH_S1I_JEEENS4_5SM1004TMEM4LOAD26SM100_TMEM_LOAD_32dp32b64xESY_S18_NS4_39AutoVectorizingCopyWithAssumedAlignmentILi128EEENS4_14SM90_TMA_STOREES18_S1U_S1U_EEEvvEEEEvNT_6ParamsE --------------------------
	.section	.text._ZN7cutlass13device_kernelINS_4gemm6kernel13GemmUniversalIN4cute5tupleIJiiiiEEENS1_10collective13CollectiveMmaINS1_35MainloopSm100TmaUmmaWarpSpecializedILi7ELi2ELi2ENS5_IJNS4_1CILi1EEESB_SB_EEEEENS5_IJNSA_ILi128EEENSA_ILi256EEENSA_ILi64EEEEEEaNS5_IJlSB_lEEEaSI_NS4_8TiledMMAINS4_8MMA_AtomIJNS4_15SM100_MMA_S8_SSIaaiLi128ELi256ELNS4_4UMMA5MajorE0ELSN_0ELNSM_8SaturateE0EEEEEENS4_6LayoutISC_NS5_IJNSA_ILi0EEESS_SS_EEEEENS5_IJNS4_10UnderscoreESV_SV_EEEEENS4_13SM90_TMA_LOADENS4_14ComposedLayoutINS4_7SwizzleILi2ELi4ELi3EEENS4_18smem_ptr_flag_bitsILi8EEENSR_INS5_IJNSA_ILi8EEESG_EEENS5_IJSG_SB_EEEEEEEvNS4_8identityESY_S18_vS19_EENS_8epilogue10collective18CollectiveEpilogueINS1B_23Sm100TmaWarpSpecializedILi4ELi2ELi64ELb0ELb0EEEJSH_NS5_IJNSR_ISE_SB_EENSR_ISG_SB_EEEEEaSI_aSI_NS1B_6fusion15FusionCallbacksIS1F_NS1J_17LinearCombinationIaiaiLNS_15FloatRoundStyleE2EEESH_S1I_JEEENS4_5SM1004TMEM4LOAD26SM100_TMEM_LOAD_32dp32b64xESY_S18_NS4_39AutoVectorizingCopyWithAssumedAlignmentILi128EEENS4_14SM90_TMA_STOREES18_S1U_S1U_EEEvvEEEEvNT_6ParamsE,"ax",@progbits
	.align	128
.text._ZN7cutlass13device_kernelINS_4gemm6kernel13GemmUniversalIN4cute5tupleIJiiiiEEENS1_10collective13CollectiveMmaINS1_35MainloopSm100TmaUmmaWarpSpecializedILi7ELi2ELi2ENS5_IJNS4_1CILi1EEESB_SB_EEEEENS5_IJNSA_ILi128EEENSA_ILi256EEENSA_ILi64EEEEEEaNS5_IJlSB_lEEEaSI_NS4_8TiledMMAINS4_8MMA_AtomIJNS4_15SM100_MMA_S8_SSIaaiLi128ELi256ELNS4_4UMMA5MajorE0ELSN_0ELNSM_8SaturateE0EEEEEENS4_6LayoutISC_NS5_IJNSA_ILi0EEESS_SS_EEEEENS5_IJNS4_10UnderscoreESV_SV_EEEEENS4_13SM90_TMA_LOADENS4_14ComposedLayoutINS4_7SwizzleILi2ELi4ELi3EEENS4_18smem_ptr_flag_bitsILi8EEENSR_INS5_IJNSA_ILi8EEESG_EEENS5_IJSG_SB_EEEEEEEvNS4_8identityESY_S18_vS19_EENS_8epilogue10collective18CollectiveEpilogueINS1B_23Sm100TmaWarpSpecializedILi4ELi2ELi64ELb0ELb0EEEJSH_NS5_IJNSR_ISE_SB_EENSR_ISG_SB_EEEEEaSI_aSI_NS1B_6fusion15FusionCallbacksIS1F_NS1J_17LinearCombinationIaiaiLNS_15FloatRoundStyleE2EEESH_S1I_JEEENS4_5SM1004TMEM4LOAD26SM100_TMEM_LOAD_32dp32b64xESY_S18_NS4_39AutoVectorizingCopyWithAssumedAlignmentILi128EEENS4_14SM90_TMA_STOREES18_S1U_S1U_EEEvvEEEEvNT_6ParamsE:
        .type           _ZN7cutlass13device_kernelINS_4gemm6kernel13GemmUniversalIN4cute5tupleIJiiiiEEENS1_10collective13CollectiveMmaINS1_35MainloopSm100TmaUmmaWarpSpecializedILi7ELi2ELi2ENS5_IJNS4_1CILi1EEESB_SB_EEEEENS5_IJNSA_ILi128EEENSA_ILi256EEENSA_ILi64EEEEEEaNS5_IJlSB_lEEEaSI_NS4_8TiledMMAINS4_8MMA_AtomIJNS4_15SM100_MMA_S8_SSIaaiLi128ELi256ELNS4_4UMMA5MajorE0ELSN_0ELNSM_8SaturateE0EEEEEENS4_6LayoutISC_NS5_IJNSA_ILi0EEESS_SS_EEEEENS5_IJNS4_10UnderscoreESV_SV_EEEEENS4_13SM90_TMA_LOADENS4_14ComposedLayoutINS4_7SwizzleILi2ELi4ELi3EEENS4_18smem_ptr_flag_bitsILi8EEENSR_INS5_IJNSA_ILi8EEESG_EEENS5_IJSG_SB_EEEEEEEvNS4_8identityESY_S18_vS19_EENS_8epilogue10collective18CollectiveEpilogueINS1B_23Sm100TmaWarpSpecializedILi4ELi2ELi64ELb0ELb0EEEJSH_NS5_IJNSR_ISE_SB_EENSR_ISG_SB_EEEEEaSI_aSI_NS1B_6fusion15FusionCallbacksIS1F_NS1J_17LinearCombinationIaiaiLNS_15FloatRoundStyleE2EEESH_S1I_JEEENS4_5SM1004TMEM4LOAD26SM100_TMEM_LOAD_32dp32b64xESY_S18_NS4_39AutoVectorizingCopyWithAssumedAlignmentILi128EEENS4_14SM90_TMA_STOREES18_S1U_S1U_EEEvvEEEEvNT_6ParamsE,@function
        .size           _ZN7cutlass13device_kernelINS_4gemm6kernel13GemmUniversalIN4cute5tupleIJiiiiEEENS1_10collective13CollectiveMmaINS1_35MainloopSm100TmaUmmaWarpSpecializedILi7ELi2ELi2ENS5_IJNS4_1CILi1EEESB_SB_EEEEENS5_IJNSA_ILi128EEENSA_ILi256EEENSA_ILi64EEEEEEaNS5_IJlSB_lEEEaSI_NS4_8TiledMMAINS4_8MMA_AtomIJNS4_15SM100_MMA_S8_SSIaaiLi128ELi256ELNS4_4UMMA5MajorE0ELSN_0ELNSM_8SaturateE0EEEEEENS4_6LayoutISC_NS5_IJNSA_ILi0EEESS_SS_EEEEENS5_IJNS4_10UnderscoreESV_SV_EEEEENS4_13SM90_TMA_LOADENS4_14ComposedLayoutINS4_7SwizzleILi2ELi4ELi3EEENS4_18smem_ptr_flag_bitsILi8EEENSR_INS5_IJNSA_ILi8EEESG_EEENS5_IJSG_SB_EEEEEEEvNS4_8identityESY_S18_vS19_EENS_8epilogue10collective18CollectiveEpilogueINS1B_23Sm100TmaWarpSpecializedILi4ELi2ELi64ELb0ELb0EEEJSH_NS5_IJNSR_ISE_SB_EENSR_ISG_SB_EEEEEaSI_aSI_NS1B_6fusion15FusionCallbacksIS1F_NS1J_17LinearCombinationIaiaiLNS_15FloatRoundStyleE2EEESH_S1I_JEEENS4_5SM1004TMEM4LOAD26SM100_TMEM_LOAD_32dp32b64xESY_S18_NS4_39AutoVectorizingCopyWithAssumedAlignmentILi128EEENS4_14SM90_TMA_STOREES18_S1U_S1U_EEEvvEEEEvNT_6ParamsE,(.L_x_173 - _ZN7cutlass13device_kernelINS_4gemm6kernel13GemmUniversalIN4cute5tupleIJiiiiEEENS1_10collective13CollectiveMmaINS1_35MainloopSm100TmaUmmaWarpSpecializedILi7ELi2ELi2ENS5_IJNS4_1CILi1EEESB_SB_EEEEENS5_IJNSA_ILi128EEENSA_ILi256EEENSA_ILi64EEEEEEaNS5_IJlSB_lEEEaSI_NS4_8TiledMMAINS4_8MMA_AtomIJNS4_15SM100_MMA_S8_SSIaaiLi128ELi256ELNS4_4UMMA5MajorE0ELSN_0ELNSM_8SaturateE0EEEEEENS4_6LayoutISC_NS5_IJNSA_ILi0EEESS_SS_EEEEENS5_IJNS4_10UnderscoreESV_SV_EEEEENS4_13SM90_TMA_LOADENS4_14ComposedLayoutINS4_7SwizzleILi2ELi4ELi3EEENS4_18smem_ptr_flag_bitsILi8EEENSR_INS5_IJNSA_ILi8EEESG_EEENS5_IJSG_SB_EEEEEEEvNS4_8identityESY_S18_vS19_EENS_8epilogue10collective18CollectiveEpilogueINS1B_23Sm100TmaWarpSpecializedILi4ELi2ELi64ELb0ELb0EEEJSH_NS5_IJNSR_ISE_SB_EENSR_ISG_SB_EEEEEaSI_aSI_NS1B_6fusion15FusionCallbacksIS1F_NS1J_17LinearCombinationIaiaiLNS_15FloatRoundStyleE2EEESH_S1I_JEEENS4_5SM1004TMEM4LOAD26SM100_TMEM_LOAD_32dp32b64xESY_S18_NS4_39AutoVectorizingCopyWithAssumedAlignmentILi128EEENS4_14SM90_TMA_STOREES18_S1U_S1U_EEEvvEEEEvNT_6ParamsE)
        .other          _ZN7cutlass13device_kernelINS_4gemm6kernel13GemmUniversalIN4cute5tupleIJiiiiEEENS1_10collective13CollectiveMmaINS1_35MainloopSm100TmaUmmaWarpSpecializedILi7ELi2ELi2ENS5_IJNS4_1CILi1EEESB_SB_EEEEENS5_IJNSA_ILi128EEENSA_ILi256EEENSA_ILi64EEEEEEaNS5_IJlSB_lEEEaSI_NS4_8TiledMMAINS4_8MMA_AtomIJNS4_15SM100_MMA_S8_SSIaaiLi128ELi256ELNS4_4UMMA5MajorE0ELSN_0ELNSM_8SaturateE0EEEEEENS4_6LayoutISC_NS5_IJNSA_ILi0EEESS_SS_EEEEENS5_IJNS4_10UnderscoreESV_SV_EEEEENS4_13SM90_TMA_LOADENS4_14ComposedLayoutINS4_7SwizzleILi2ELi4ELi3EEENS4_18smem_ptr_flag_bitsILi8EEENSR_INS5_IJNSA_ILi8EEESG_EEENS5_IJSG_SB_EEEEEEEvNS4_8identityESY_S18_vS19_EENS_8epilogue10collective18CollectiveEpilogueINS1B_23Sm100TmaWarpSpecializedILi4ELi2ELi64ELb0ELb0EEEJSH_NS5_IJNSR_ISE_SB_EENSR_ISG_SB_EEEEEaSI_aSI_NS1B_6fusion15FusionCallbacksIS1F_NS1J_17LinearCombinationIaiaiLNS_15FloatRoundStyleE2EEESH_S1I_JEEENS4_5SM1004TMEM4LOAD26SM100_TMEM_LOAD_32dp32b64xESY_S18_NS4_39AutoVectorizingCopyWithAssumedAlignmentILi128EEENS4_14SM90_TMA_STOREES18_S1U_S1U_EEEvvEEEEvNT_6ParamsE,@"STO_CUDA_ENTRY STV_DEFAULT"
_ZN7cutlass13device_kernelINS_4gemm6kernel13GemmUniversalIN4cute5tupleIJiiiiEEENS1_10collective13CollectiveMmaINS1_35MainloopSm100TmaUmmaWarpSpecializedILi7ELi2ELi2ENS5_IJNS4_1CILi1EEESB_SB_EEEEENS5_IJNSA_ILi128EEENSA_ILi256EEENSA_ILi64EEEEEEaNS5_IJlSB_lEEEaSI_NS4_8TiledMMAINS4_8MMA_AtomIJNS4_15SM100_MMA_S8_SSIaaiLi128ELi256ELNS4_4UMMA5MajorE0ELSN_0ELNSM_8SaturateE0EEEEEENS4_6LayoutISC_NS5_IJNSA_ILi0EEESS_SS_EEEEENS5_IJNS4_10UnderscoreESV_SV_EEEEENS4_13SM90_TMA_LOADENS4_14ComposedLayoutINS4_7SwizzleILi2ELi4ELi3EEENS4_18smem_ptr_flag_bitsILi8EEENSR_INS5_IJNSA_ILi8EEESG_EEENS5_IJSG_SB_EEEEEEEvNS4_8identityESY_S18_vS19_EENS_8epilogue10collective18CollectiveEpilogueINS1B_23Sm100TmaWarpSpecializedILi4ELi2ELi64ELb0ELb0EEEJSH_NS5_IJNSR_ISE_SB_EENSR_ISG_SB_EEEEEaSI_aSI_NS1B_6fusion15FusionCallbacksIS1F_NS1J_17LinearCombinationIaiaiLNS_15FloatRoundStyleE2EEESH_S1I_JEEENS4_5SM1004TMEM4LOAD26SM100_TMEM_LOAD_32dp32b64xESY_S18_NS4_39AutoVectorizingCopyWithAssumedAlignmentILi128EEENS4_14SM90_TMA_STOREES18_S1U_S1U_EEEvvEEEEvNT_6ParamsE:
[----:B------:R-:W1:Y:S01]  /*0000*/  LDC R1, c[0x0][0x37c] ;  /* 0x0000df00ff017b82 */ /* 0x000e620000000800 */
[----:B------:R-:W2:Y:S01]  /*0010*/  S2R R167, SR_TID.X ;  /* 0x0000000000a77919 */ /* 0x000ea20000002100 */
[----:B------:R-:W3:Y:S01]  /*0020*/  LDCU.64 UR4, c[0x0][0x890] ;  /* 0x00011200ff0477ac */ /* 0x000ee20008000a00 */
[----:B------:R-:W-:Y:S02]  /*0030*/  PRMT R151, RZ, 0x7610, R151 ;  /* 0x00007610ff977816 */ /* 0x000fe40000000097 */
[----:B------:R-:W-:Y:S01]  /*0040*/  ELECT P5, URZ, PT ;  /* 0x0000000000ff782f */ /* 0x000fe200038a0000 */
[----:B------:R-:W4:Y:S01]  /*0050*/  LDCU.64 UR46, c[0x0][0x358] ;  /* 0x00006b00ff2e77ac */ /* 0x000f220008000a00 */
[----:B---3--:R-:W-:-:S04]  /*0060*/  UISETP.NE.U32.AND UP0, UPT, UR4, URZ, UPT ;  /* 0x000000ff0400728c */ /* 0x008fc8000bf05070 */
[----:B------:R-:W-:Y:S01]  /*0070*/  UISETP.NE.AND.EX UP0, UPT, UR5, URZ, UPT, UP0 ;  /* 0x000000ff0500728c */ /* 0x000fe2000bf05300 */
[----:B--2---:R-:W-:-:S05]  /*0080*/  SHF.R.U32.HI R154, RZ, 0x5, R167 ;  /* 0x00000005ff9a7819 */ /* 0x004fca00000116a7 */
[----:B------:R-:W2:Y:S02]  /*0090*/  SHFL.IDX PT, R0, R154, RZ, 0x1f ;  /* 0x00001fff9a007589 */ /* 0x000ea400000e0000 */
[----:B--2---:R-:W-:Y:S01]  /*00a0*/  R2UR UR8, R0 ;  /* 0x00000000000872ca */ /* 0x004fe200000e0000 */
[----:B-1--4-:R-:W-:-:S14]  /*00b0*/  BRA.U UP0, `(.L_x_0) ;  /* 0x00000001002c7547 */ /* 0x012fdc000b800000 */
[----:B------:R-:W1:Y:S02]  /*00c0*/  LDCU.64 UR6, c[0x0][0x888] ;  /* 0x00011100ff0677ac */ /* 0x000e640008000a00 */
[----:B-1----:R-:W-:-:S04]  /*00d0*/  UISETP.NE.U32.AND UP0, UPT, UR6, URZ, UPT ;  /* 0x000000ff0600728c */ /* 0x002fc8000bf05070 */
[----:B------:R-:W-:-:S09]  /*00e0*/  UISETP.NE.AND.EX UP0, UPT, UR7, URZ, UPT, UP0 ;  /* 0x000000ff0700728c */ /* 0x000fd2000bf05300 */
[----:B------:R-:W-:Y:S05]  /*00f0*/  BRA.U !UP0, `(.L_x_1) ;  /* 0x0000000108107547 */ /* 0x000fea000b800000 */
[----:B------:R-:W1:Y:S02]  /*0100*/  LDC.64 R82, c[0x0][0x888] ;  /* 0x00022200ff527b82 */ /* 0x000e640000000a00 */
[----:B-1----:R1:W5:Y:S01]  /*0110*/  LDG.E R82, desc[UR46][R82.64] ;  /* 0x0000002e52527981 */ /* 0x002362000c1e1900 */
[----:B------:R-:W-:Y:S01]  /*0120*/  HFMA2 R151, -RZ, RZ, 0, 5.9604644775390625e-08 ;  /* 0x00000001ff977431 */ /* 0x000fe200000001ff */
[----:B------:R-:W-:Y:S05]  /*0130*/  BRA `(.L_x_0) ;  /* 0x00000000000c7947 */ /* 0x000fea0003800000 */
.L_x_1:
[----:B------:R-:W1:Y:S01]  /*0140*/  LDCU UR6, c[0x0][0x880] ;  /* 0x00011000ff0677ac */ /* 0x000e620008000800 */
[----:B------:R-:W-:Y:S01]  /*0150*/  HFMA2 R151, -RZ, RZ, 0, 5.9604644775390625e-08 ;  /* 0x00000001ff977431 */ /* 0x000fe200000001ff */
[----:B-1----:R-:W-:-:S07]  /*0160*/  MOV R82, UR6 ;  /* 0x0000000600527c02 */ /* 0x002fce0008000f00 */
.L_x_0:
[----:B------:R-:W2:Y:S02]  /*0170*/  LDCU.64 UR6, c[0x0][0x8b0] ;  /* 0x00011600ff0677ac */ /* 0x000ea40008000a00 */
[----:B--2---:R-:W-:-:S04]  /*0180*/  UISETP.NE.U32.AND UP0, UPT, UR6, URZ, UPT ;  /* 0x000000ff0600728c */ /* 0x004fc8000bf05070 */
[----:B------:R-:W-:-:S09]  /*0190*/  UISETP.NE.AND.EX UP0, UPT, UR7, URZ, UPT, UP0 ;  /* 0x000000ff0700728c */ /* 0x000fd2000bf05300 */
[----:B------:R-:W-:Y:S05]  /*01a0*/  BRA.U UP0, `(.L_x_2) ;  /* 0x0000000100247547 */ /* 0x000fea000b800000 */
[----:B------:R-:W2:Y:S02]  /*01b0*/  LDCU.64 UR6, c[0x0][0x8a8] ;  /* 0x00011500ff0677ac */ /* 0x000ea40008000a00 */
[----:B--2---:R-:W-:-:S04]  /*01c0*/  UISETP.NE.U32.AND UP0, UPT, UR6, URZ, UPT ;  /* 0x000000ff0600728c */ /* 0x004fc8000bf05070 */
[----:B------:R-:W-:-:S09]  /*01d0*/  UISETP.NE.AND.EX UP0, UPT, UR7, URZ, UPT, UP0 ;  /* 0x000000ff0700728c */ /* 0x000fd2000bf05300 */
[----:B------:R-:W-:Y:S05]  /*01e0*/  BRA.U !UP0, `(.L_x_3) ;  /* 0x00000001080c7547 */ /* 0x000fea000b800000 */
[----:B------:R-:W2:Y:S02]  /*01f0*/  LDC.64 R78, c[0x0][0x8a8] ;  /* 0x00022a00ff4e7b82 */ /* 0x000ea40000000a00 */
[----:B--2---:R2:W5:Y:S01]  /*0200*/  LDG.E R78, desc[UR46][R78.64] ;  /* 0x0000002e4e4e7981 */ /* 0x004562000c1e1900 */
[----:B------:R-:W-:Y:S05]  /*0210*/  BRA `(.L_x_2) ;  /* 0x0000000000087947 */ /* 0x000fea0003800000 */
.L_x_3:
[----:B------:R-:W2:Y:S02]  /*0220*/  LDCU UR6, c[0x0][0x8a0] ;  /* 0x00011400ff0677ac */ /* 0x000ea40008000800 */
[----:B--2---:R-:W-:Y:S02]  /*0230*/  MOV R78, UR6 ;  /* 0x00000006004e7c02 */ /* 0x004fe40008000f00 */
.L_x_2:
[----:B------:R-:W-:Y:S01]  /*0240*/  IMAD.U32 R0, RZ, RZ, UR8 ;  /* 0x00000008ff007e24 */ /* 0x000fe2000f8e00ff */
[----:B------:R-:W-:Y:S04]  /*0250*/  BSSY.RECONVERGENT B0, `(.L_x_4) ;  /* 0x000000c000007945 */ /* 0x000fe80003800200 */
[C---:B------:R-:W-:Y:S02]  /*0260*/  ISETP.NE.OR P1, PT, R0.reuse, 0x1, !P5 ;  /* 0x000000010000780c */ /* 0x040fe40006f25670 */
[----:B------:R-:W-:-:S11]  /*0270*/  ISETP.NE.OR P0, PT, R0, 0x3, !P5 ;  /* 0x000000030000780c */ /* 0x000fd60006f05670 */
[----:B------:R-:W-:Y:S05]  /*0280*/  @P1 BRA `(.L_x_5) ;  /* 0x0000000000201947 */ /* 0x000fea0003800000 */
[----:B------:R-:W3:Y:S02]  /*0290*/  LDCU.64 UR6, c[0x0][0x348] ;  /* 0x00006900ff0677ac */ /* 0x000ee40008000a00 */
[----:B---3--:R-:W-:Y:S02]  /*02a0*/  UIADD3 UR10, UP1, UPT, UR6, 0x80, URZ ;  /* 0x00000080060a7890 */ /* 0x008fe4000ff3e0ff */
[----:B------:R-:W-:Y:S02]  /*02b0*/  UIADD3 UR6, UP0, UPT, UR6, 0x180, URZ ;  /* 0x0000018006067890 */ /* 0x000fe4000ff1e0ff */
[----:B------:R-:W-:Y:S02]  /*02c0*/  UIADD3.X UR11, UPT, UPT, URZ, UR7, URZ, UP1, !UPT ;  /* 0x00000007ff0b7290 */ /* 0x000fe40008ffe4ff */
[----:B------:R-:W-:-:S07]  /*02d0*/  UIADD3.X UR7, UPT, UPT, URZ, UR7, URZ, UP0, !UPT ;  /* 0x00000007ff077290 */ /* 0x000fce00087fe4ff */
[----:B------:R3:W-:Y:S02]  /*02e0*/  UTMACCTL.PF [UR10] ;  /* 0x000000000a0079b9 */ /* 0x0007e40008040000 */
[----:B------:R3:W-:Y:S02]  /*02f0*/  UTMACCTL.PF [UR6] ;  /* 0x00000000060079b9 */ /* 0x0007e40008040000 */
[----:B---3--:R-:W-:Y:S01]  /*0300*/  NOP ;  /* 0x0000000000007918 */ /* 0x008fe20000000000 */
.L_x_5:
[----:B------:R-:W-:Y:S05]  /*0310*/  BSYNC.RECONVERGENT B0 ;  /* 0x0000000000007941 */ /* 0x000fea0003800200 */
.L_x_4:
[----:B------:R-:W-:Y:S04]  /*0320*/  BSSY.RECONVERGENT B0, `(.L_x_6) ;  /* 0x000000a000007945 */ /* 0x000fe80003800200 */
        /* <DEDUP_REMOVED lines=9> */
.L_x_7:
[----:B------:R-:W-:Y:S05]  /*03c0*/  BSYNC.RECONVERGENT B0 ;  /* 0x0000000000007941 */ /* 0x000fea0003800200 */
.L_x_6:
[----:B------:R-:W3:Y:S01]  /*03d0*/  LDCU.64 UR6, c[0x0][0x888] ;  /* 0x00011100ff0677ac */ /* 0x000ee20008000a00 */
[----:B------:R-:W-:Y:S02]  /*03e0*/  UISETP.EQ.U32.AND UP1, UPT, UR4, URZ, UPT ;  /* 0x000000ff0400728c */ /* 0x000fe4000bf22070 */
[----:B------:R-:W-:Y:S02]  /*03f0*/  UPLOP3.LUT UP2, UPT, UPT, UPT, UPT, 0x80, 0x8 ;  /* 0x000000000008789c */ /* 0x000fe40003f4f070 */
[----:B---3--:R-:W-:-:S04]  /*0400*/  UISETP.NE.U32.AND UP0, UPT, UR6, URZ, UPT ;  /* 0x000000ff0600728c */ /* 0x008fc8000bf05070 */
[----:B------:R-:W-:-:S04]  /*0410*/  UISETP.NE.AND.EX UP0, UPT, UR7, URZ, UPT, UP0 ;  /* 0x000000ff0700728c */ /* 0x000fc8000bf05300 */
[----:B------:R-:W-:-:S04]  /*0420*/  UISETP.EQ.OR.EX UP3, UPT, UR5, URZ, !UP0, UP1 ;  /* 0x000000ff0500728c */ /* 0x000fc8000c762710 */
[----:B------:R-:W-:-:S05]  /*0430*/  UP2UR UR50, UPR, URZ, 0x8 ;  /* 0x00000008ff327883 */ /* 0x000fca0008000000 */
[----:B------:R-:W-:Y:S07]  /*0440*/  BRA.U !UP3, `(.L_x_8) ;  /* 0x000000010b207547 */ /* 0x000fee000b800000 */
[----:B-----5:R-:W-:Y:S01]  /*0450*/  R2UR UR6, R82 ;  /* 0x00000000520672ca */ /* 0x020fe200000e0000 */
[----:B------:R-:W-:Y:S02]  /*0460*/  UISETP.NE.U32.AND UP2, UPT, UR4, URZ, UPT ;  /* 0x000000ff0400728c */ /* 0x000fe4000bf45070 */
[----:B------:R-:W-:Y:S02]  /*0470*/  USEL UR4, URZ, 0xffffffff, UP0 ;  /* 0xffffffffff047887 */ /* 0x000fe40008000000 */
[----:B------:R-:W-:-:S08]  /*0480*/  UISETP.NE.AND.EX UP2, UPT, UR5, URZ, UPT, UP2 ;  /* 0x000000ff0500728c */ /* 0x000fd0000bf45320 */
[----:B------:R-:W-:-:S04]  /*0490*/  UISETP.NE.AND UP1, UPT, UR6, URZ, UPT ;  /* 0x000000ff0600728c */ /* 0x000fc8000bf25270 */
[----:B------:R-:W-:-:S04]  /*04a0*/  @!UP2 USEL UR4, URZ, 0xffffffff, UP1 ;  /* 0xffffffffff04a887 */ /* 0x000fc80008800000 */
[----:B------:R-:W-:-:S04]  /*04b0*/  ULOP3.LUT UR4, UR4, 0x1, URZ, 0xc0, !UPT ;  /* 0x0000000104047892 */ /* 0x000fc8000f8ec0ff */
[----:B------:R-:W-:-:S11]  /*04c0*/  UISETP.NE.U32.AND UP2, UPT, UR4, 0x1, UPT ;  /* 0x000000010400788c */ /* 0x000fd6000bf45070 */
.L_x_8:
[----:B------:R-:W3:Y:S01]  /*04d0*/  SHFL.IDX PT, R2, R154, RZ, 0x1f ;  /* 0x00001fff9a027589 */ /* 0x000ee200000e0000 */
[----:B------:R-:W-:-:S04]  /*04e0*/  UISETP.NE.AND UP1, UPT, UR8, 0x2, UPT ;  /* 0x000000020800788c */ /* 0x000fc8000bf25270 */
[----:B------:R-:W-:Y:S01]  /*04f0*/  USEL UR6, URZ, 0x1, UP1 ;  /* 0x00000001ff067887 */ /* 0x000fe20008800000 */
[----:B---3--:R-:W-:-:S13]  /*0500*/  ISETP.NE.AND P0, PT, R2, RZ, PT ;  /* 0x000000ff0200720c */ /* 0x008fda0003f05270 */
[----:B------:R-:W-:Y:S05]  /*0510*/  @P0 BRA `(.L_x_9) ;  /* 0x0000000000600947 */ /* 0x000fea0003800000 */
[----:B------:R-:W3:Y:S01]  /*0520*/  S2UR UR5, SR_CgaCtaId ;  /* 0x00000000000579c3 */ /* 0x000ee20000008800 */
[----:B------:R-:W-:Y:S01]  /*0530*/  UMOV UR7, 0x400 ;  /* 0x0000040000077882 */ /* 0x000fe20000000000 */
[----:B------:R-:W-:Y:S01]  /*0540*/  UMOV UR4, 0x1 ;  /* 0x0000000100047882 */ /* 0x000fe20000000000 */
[----:B------:R-:W-:Y:S01]  /*0550*/  ELECT P0, URZ, PT ;  /* 0x0000000000ff782f */ /* 0x000fe20003800000 */
[----:B------:R-:W-:-:S04]  /*0560*/  UIADD3 UR10, UPT, UPT, -UR4, 0x100000, URZ ;  /* 0x00100000040a7890 */ /* 0x000fc8000fffe1ff */
[----:B------:R-:W-:Y:S02]  /*0570*/  USHF.L.U32 UR11, UR10, 0xb, URZ ;  /* 0x0000000b0a0b7899 */ /* 0x000fe400080006ff */
[----:B------:R-:W-:Y:S02]  /*0580*/  USHF.L.U32 UR10, UR10, 0x1, URZ ;  /* 0x000000010a0a7899 */ /* 0x000fe400080006ff */
[----:B---3--:R-:W-:Y:S01]  /*0590*/  ULEA UR5, UR5, UR7, 0x18 ;  /* 0x0000000705057291 */ /* 0x008fe2000f8ec0ff */
[----:B------:R-:W3:Y:S11]  /*05a0*/  FENCE.VIEW.ASYNC.S ;  /* 0x00000000000073c6 */ /* 0x000ef60000000000 */
[----:B---3--:R3:W4:Y:S01]  /*05b0*/  SYNCS.EXCH.64 URZ, [UR5], UR10 ;  /* 0x0000000a05ff75b2 */ /* 0x0087220008000100 */
[----:B------:R3:W1:Y:S01]  /*05c0*/  SYNCS.EXCH.64 URZ, [UR5+0x38], UR10 ;  /* 0x0000380a05ff75b2 */ /* 0x0006620008000100 */
        /* <DEDUP_REMOVED lines=11> */
[----:B------:R3:W1:Y:S02]  /*0680*/  SYNCS.EXCH.64 URZ, [UR5+0x68], UR10 ;  /* 0x0000680a05ff75b2 */ /* 0x0006640008000100 */
[----:B---3--:R-:W-:Y:S01]  /*0690*/  NOP ;  /* 0x0000000000007918 */ /* 0x008fe20000000000 */
.L_x_9:
[----:B------:R-:W3:Y:S01]  /*06a0*/  SHFL.IDX PT, R2, R154, RZ, 0x1f ;  /* 0x00001fff9a027589 */ /* 0x000ee200000e0000 */
[----:B------:R-:W-:Y:S01]  /*06b0*/  NOP ;  /* 0x0000000000007918 */ /* 0x000fe20000000000 */
[----:B---3--:R-:W-:-:S13]  /*06c0*/  ISETP.NE.AND P0, PT, R2, 0x1, PT ;  /* 0x000000010200780c */ /* 0x008fda0003f05270 */
[----:B------:R-:W-:Y:S05]  /*06d0*/  @P0 BRA `(.L_x_10) ;  /* 0x0000000000580947 */ /* 0x000fea0003800000 */
[----:B------:R-:W3:Y:S01]  /*06e0*/  S2UR UR7, SR_CgaCtaId ;  /* 0x00000000000779c3 */ /* 0x000ee20000008800 */
[----:B------:R-:W-:Y:S01]  /*06f0*/  UMOV UR9, 0x400 ;  /* 0x0000040000097882 */ /* 0x000fe20000000000 */
[----:B------:R-:W-:Y:S01]  /*0700*/  UMOV UR5, 0x20 ;  /* 0x0000002000057882 */ /* 0x000fe20000000000 */
[----:B------:R-:W-:Y:S01]  /*0710*/  UMOV UR4, 0x80 ;  /* 0x0000008000047882 */ /* 0x000fe20000000000 */
[----:B------:R-:W-:-:S04]  /*0720*/  UIADD3 UR10, UPT, UPT, -UR5, 0x100000, URZ ;  /* 0x00100000050a7890 */ /* 0x000fc8000fffe1ff */
[----:B------:R-:W-:Y:S02]  /*0730*/  USHF.L.U32 UR11, UR10, 0xb, URZ ;  /* 0x0000000b0a0b7899 */ /* 0x000fe400080006ff */
[----:B------:R-:W-:Y:S02]  /*0740*/  USHF.L.U32 UR10, UR10, 0x1, URZ ;  /* 0x000000010a0a7899 */ /* 0x000fe400080006ff */
[----:B------:R-:W-:-:S04]  /*0750*/  UIADD3 UR4, UPT, UPT, -UR4, 0x100000, URZ ;  /* 0x0010000004047890 */ /* 0x000fc8000fffe1ff */
[----:B------:R-:W-:Y:S02]  /*0760*/  USHF.L.U32 UR5, UR4, 0xb, URZ ;  /* 0x0000000b04057899 */ /* 0x000fe400080006ff */
[----:B------:R-:W-:Y:S01]  /*0770*/  USHF.L.U32 UR4, UR4, 0x1, URZ ;  /* 0x0000000104047899 */ /* 0x000fe200080006ff */
[----:B------:R-:W-:Y:S01]  /*0780*/  ELECT P0, URZ, PT ;  /* 0x0000000000ff782f */ /* 0x000fe20003800000 */
[----:B---3--:R-:W-:Y:S01]  /*0790*/  ULEA UR7, UR7, UR9, 0x18 ;  /* 0x0000000907077291 */ /* 0x008fe2000f8ec0ff */
[----:B------:R-:W3:Y:S11]  /*07a0*/  FENCE.VIEW.ASYNC.S ;  /* 0x00000000000073c6 */ /* 0x000ef60000000000 */
[----:B---3--:R3:W1:Y:S01]  /*07b0*/  SYNCS.EXCH.64 URZ, [UR7+0x70], UR10 ;  /* 0x0000700a07ff75b2 */ /* 0x0086620008000100 */
[----:B------:R3:W1:Y:S01]  /*07c0*/  SYNCS.EXCH.64 URZ, [UR7+0x90], UR4 ;  /* 0x0000900407ff75b2 */ /* 0x0006620008000100 */
[----:B------:R3:W1:Y:S01]  /*07d0*/  SYNCS.EXCH.64 URZ, [UR7+0x78], UR10 ;  /* 0x0000780a07ff75b2 */ /* 0x0006620008000100 */
[----:B------:R3:W1:Y:S01]  /*07e0*/  SYNCS.EXCH.64 URZ, [UR7+0x98], UR4 ;  /* 0x0000980407ff75b2 */ /* 0x0006620008000100 */
[----:B------:R3:W1:Y:S01]  /*07f0*/  SYNCS.EXCH.64 URZ, [UR7+0x80], UR10 ;  /* 0x0000800a07ff75b2 */ /* 0x0006620008000100 */
[----:B------:R3:W1:Y:S01]  /*0800*/  SYNCS.EXCH.64 URZ, [UR7+0xa0], UR4 ;  /* 0x0000a00407ff75b2 */ /* 0x0006620008000100 */
[----:B------:R3:W1:Y:S01]  /*0810*/  SYNCS.EXCH.64 URZ, [UR7+0x88], UR10 ;  /* 0x0000880a07ff75b2 */ /* 0x0006620008000100 */
[----:B------:R3:W1:Y:S01]  /*0820*/  SYNCS.EXCH.64 URZ, [UR7+0xa8], UR4 ;  /* 0x0000a80407ff75b2 */ /* 0x0006620008000100 */
[----:B------:R-:W-:Y:S01]  /*0830*/  NOP ;  /* 0x0000000000007918 */ /* 0x000fe20000000000 */
.L_x_10:
[----:B------:R-:W2:Y:S01]  /*0840*/  SHFL.IDX PT, R2, R154, RZ, 0x1f ;  /* 0x00001fff9a027589 */ /* 0x000ea200000e0000 */
[----:B------:R-:W-:Y:S01]  /*0850*/  NOP ;  /* 0x0000000000007918 */ /* 0x000fe20000000000 */
[----:B--2---:R-:W-:-:S13]  /*0860*/  ISETP.NE.AND P0, PT, R2, 0x3, PT ;  /* 0x000000030200780c */ /* 0x004fda0003f05270 */
[----:B------:R-:W-:Y:S05]  /*0870*/  @P0 BRA `(.L_x_11) ;  /* 0x0000000000300947 */ /* 0x000fea0003800000 */
[----:B---3--:R-:W2:Y:S01]  /*0880*/  S2UR UR5, SR_CgaCtaId ;  /* 0x00000000000579c3 */ /* 0x008ea20000008800 */
[----:B------:R-:W-:Y:S01]  /*0890*/  UMOV UR7, 0x400 ;  /* 0x0000040000077882 */ /* 0x000fe20000000000 */
[----:B------:R-:W-:Y:S01]  /*08a0*/  UMOV UR4, 0x20 ;  /* 0x0000002000047882 */ /* 0x000fe20000000000 */
[----:B------:R-:W-:Y:S01]  /*08b0*/  ELECT P0, URZ, PT ;  /* 0x0000000000ff782f */ /* 0x000fe20003800000 */
[----:B------:R-:W-:-:S04]  /*08c0*/  UIADD3 UR10, UPT, UPT, -UR4, 0x100000, URZ ;  /* 0x00100000040a7890 */ /* 0x000fc8000fffe1ff */
[----:B------:R-:W-:Y:S02]  /*08d0*/  USHF.L.U32 UR11, UR10, 0xb, URZ ;  /* 0x0000000b0a0b7899 */ /* 0x000fe400080006ff */
[----:B------:R-:W-:Y:S02]  /*08e0*/  USHF.L.U32 UR10, UR10, 0x1, URZ ;  /* 0x000000010a0a7899 */ /* 0x000fe400080006ff */
[----:B--2---:R-:W-:Y:S01]  /*08f0*/  ULEA UR5, UR5, UR7, 0x18 ;  /* 0x0000000705057291 */ /* 0x004fe2000f8ec0ff */
[----:B------:R-:W2:Y:S11]  /*0900*/  FENCE.VIEW.ASYNC.S ;  /* 0x00000000000073c6 */ /* 0x000eb60000000000 */
[----:B--2---:R2:W3:Y:S01]  /*0910*/  SYNCS.EXCH.64 URZ, [UR5+0xb0], UR10 ;  /* 0x0000b00a05ff75b2 */ /* 0x0044e20008000100 */
[----:B------:R2:W1:Y:S01]  /*0920*/  SYNCS.EXCH.64 URZ, [UR5+0xb8], UR10 ;  /* 0x0000b80a05ff75b2 */ /* 0x0004620008000100 */
[----:B------:R-:W-:Y:S01]  /*0930*/  NOP ;  /* 0x0000000000007918 */ /* 0x000fe20000000000 */
.L_x_11:
[----:B------:R-:W4:Y:S01]  /*0940*/  SHFL.IDX PT, R2, R154, RZ, 0x1f ;  /* 0x00001fff9a027589 */ /* 0x000f2200000e0000 */
[----:B------:R-:W-:Y:S01]  /*0950*/  NOP ;  /* 0x0000000000007918 */ /* 0x000fe20000000000 */
[----:B----4-:R-:W-:-:S13]  /*0960*/  ISETP.NE.AND P0, PT, R2, 0x4, PT ;  /* 0x000000040200780c */ /* 0x010fda0003f05270 */
[----:B------:R-:W-:Y:S05]  /*0970*/  @P0 BRA `(.L_x_12) ;  /* 0x00000000004c0947 */ /* 0x000fea0003800000 */
[----:B--23--:R-:W2:Y:S01]  /*0980*/  S2UR UR5, SR_CgaCtaId ;  /* 0x00000000000579c3 */ /* 0x00cea20000008800 */
[----:B------:R-:W-:Y:S01]  /*0990*/  UMOV UR9, 0x100 ;  /* 0x0000010000097882 */ /* 0x000fe20000000000 */
[----:B------:R-:W-:Y:S01]  /*09a0*/  UMOV UR7, 0x400 ;  /* 0x0000040000077882 */ /* 0x000fe20000000000 */
[----:B------:R-:W-:Y:S01]  /*09b0*/  USEL UR9, UR9, 0xe0, UP2 ;  /* 0x000000e009097887 */ /* 0x000fe20009000000 */
[----:B------:R-:W-:Y:S01]  /*09c0*/  UMOV UR4, 0x1 ;  /* 0x0000000100047882 */ /* 0x000fe20000000000 */
[----:B------:R-:W-:Y:S01]  /*09d0*/  ELECT P0, URZ, PT ;  /* 0x0000000000ff782f */ /* 0x000fe20003800000 */
[----:B------:R-:W-:-:S04]  /*09e0*/  UIADD3 UR10, UPT, UPT, -UR4, 0x100000, URZ ;  /* 0x00100000040a7890 */ /* 0x000fc8000fffe1ff */
[----:B------:R-:W-:Y:S02]  /*09f0*/  USHF.L.U32 UR11, UR10, 0xb, URZ ;  /* 0x0000000b0a0b7899 */ /* 0x000fe400080006ff */
[----:B------:R-:W-:Y:S02]  /*0a00*/  USHF.L.U32 UR10, UR10, 0x1, URZ ;  /* 0x000000010a0a7899 */ /* 0x000fe400080006ff */
[----:B------:R-:W-:-:S04]  /*0a10*/  UIADD3 UR12, UPT, UPT, -UR9, 0x100000, URZ ;  /* 0x00100000090c7890 */ /* 0x000fc8000fffe1ff */
[----:B------:R-:W-:Y:S02]  /*0a20*/  USHF.L.U32 UR13, UR12, 0xb, URZ ;  /* 0x0000000b0c0d7899 */ /* 0x000fe400080006ff */
[----:B------:R-:W-:Y:S02]  /*0a30*/  USHF.L.U32 UR12, UR12, 0x1, URZ ;  /* 0x000000010c0c7899 */ /* 0x000fe400080006ff */
[----:B--2---:R-:W-:Y:S01]  /*0a40*/  ULEA UR5, UR5, UR7, 0x18 ;  /* 0x0000000705057291 */ /* 0x004fe2000f8ec0ff */
[----:B------:R-:W2:Y:S11]  /*0a50*/  FENCE.VIEW.ASYNC.S ;  /* 0x00000000000073c6 */ /* 0x000eb60000000000 */
[----:B--2---:R4:W2:Y:S01]  /*0a60*/  SYNCS.EXCH.64 URZ, [UR5+0xc0], UR10 ;  /* 0x0000c00a05ff75b2 */ /* 0x0048a20008000100 */
[----:B------:R4:W3:Y:S01]  /*0a70*/  SYNCS.EXCH.64 URZ, [UR5+0xd0], UR12 ;  /* 0x0000d00c05ff75b2 */ /* 0x0008e20008000100 */
[----:B------:R4:W1:Y:S01]  /*0a80*/  SYNCS.EXCH.64 URZ, [UR5+0xc8], UR10 ;  /* 0x0000c80a05ff75b2 */ /* 0x0008620008000100 */
[----:B------:R4:W1:Y:S02]  /*0a90*/  SYNCS.EXCH.64 URZ, [UR5+0xd8], UR12 ;  /* 0x0000d80c05ff75b2 */ /* 0x0008640008000100 */
[----:B----4-:R-:W-:Y:S01]  /*0aa0*/  NOP ;  /* 0x0000000000007918 */ /* 0x010fe20000000000 */
.L_x_12:
[----:B------:R-:W4:Y:S01]  /*0ab0*/  SHFL.IDX PT, R2, R154, RZ, 0x1f ;  /* 0x00001fff9a027589 */ /* 0x000f2200000e0000 */
[----:B------:R-:W-:Y:S01]  /*0ac0*/  NOP ;  /* 0x0000000000007918 */ /* 0x000fe20000000000 */
[----:B----4-:R-:W-:-:S13]  /*0ad0*/  ISETP.NE.AND P0, PT, R2, 0x5, PT ;  /* 0x000000050200780c */ /* 0x010fda0003f05270 */
[----:B------:R-:W-:Y:S05]  /*0ae0*/  @P0 BRA `(.L_x_13) ;  /* 0x0000000000480947 */ /* 0x000fea0003800000 */
[----:B---3--:R-:W3:Y:S01]  /*0af0*/  S2UR UR7, SR_CgaCtaId ;  /* 0x00000000000779c3 */ /* 0x008ee20000008800 */
[----:B------:R-:W-:Y:S01]  /*0b00*/  UMOV UR9, 0x400 ;  /* 0x0000040000097882 */ /* 0x000fe20000000000 */
[----:B--2---:R-:W-:Y:S01]  /*0b10*/  UMOV UR5, 0x1 ;  /* 0x0000000100057882 */ /* 0x004fe20000000000 */
        /* <DEDUP_REMOVED lines=9> */
[----:B------:R-:W2:Y:S11]  /*0bb0*/  FENCE.VIEW.ASYNC.S ;  /* 0x00000000000073c6 */ /* 0x000eb60000000000 */
[----:B--2---:R4:W2:Y:S01]  /*0bc0*/  SYNCS.EXCH.64 URZ, [UR7+0xe0], UR10 ;  /* 0x0000e00a07ff75b2 */ /* 0x0048a20008000100 */
[----:B------:R4:W3:Y:S01]  /*0bd0*/  SYNCS.EXCH.64 URZ, [UR7+0xf0], UR4 ;  /* 0x0000f00407ff75b2 */ /* 0x0008e20008000100 */
[----:B------:R4:W1:Y:S01]  /*0be0*/  SYNCS.EXCH.64 URZ, [UR7+0xe8], UR10 ;  /* 0x0000e80a07ff75b2 */ /* 0x0008620008000100 */
[----:B------:R4:W1:Y:S02]  /*0bf0*/  SYNCS.EXCH.64 URZ, [UR7+0xf8], UR4 ;  /* 0x0000f80407ff75b2 */ /* 0x0008640008000100 */
[----:B----4-:R-:W-:Y:S01]  /*0c00*/  NOP ;  /* 0x0000000000007918 */ /* 0x010fe20000000000 */
.L_x_13:
[----:B------:R-:W4:Y:S01]  /*0c10*/  SHFL.IDX PT, R2, R154, RZ, 0x1f ;  /* 0x00001fff9a027589 */ /* 0x000f2200000e0000 */
[----:B------:R-:W-:Y:S01]  /*0c20*/  NOP ;  /* 0x0000000000007918 */ /* 0x000fe20000000000 */
[----:B----4-:R-:W-:-:S13]  /*0c30*/  ISETP.NE.AND P0, PT, R2, 0x3, PT ;  /* 0x000000030200780c */ /* 0x010fda0003f05270 */
[----:B------:R-:W-:Y:S05]  /*0c40*/  @P0 BRA `(.L_x_14) ;  /* 0x0000000000380947 */ /* 0x000fea0003800000 */
[----:B--23--:R-:W2:Y:S01]  /*0c50*/  S2UR UR5, SR_CgaCtaId ;  /* 0x00000000000579c3 */ /* 0x00cea20000008800 */
        /* <DEDUP_REMOVED lines=13> */
.L_x_14:
[----:B--23--:R-:W2:Y:S01]  /*0d30*/  S2UR UR5, SR_CTAID.X ;  /* 0x00000000000579c3 */ /* 0x00cea20000002500 */
[----:B------:R-:W-:-:S05]  /*0d40*/  CS2R.32 R152, SR_CgaSize ;  /* 0x0000000000987805 */ /* 0x000fca0000008a00 */
[----:B------:R-:W-:-:S05]  /*0d50*/  IMAD R152, R152, -0xa0, RZ ;  /* 0xffffff6098987824 */ /* 0x000fca00078e02ff */
[----:B------:R-:W-:-:S14]  /*0d60*/  R2UR UR9, R152 ;  /* 0x00000000980972ca */ /* 0x000fdc00000e0000 */
[----:B------:R-:W3:Y:S01]  /*0d70*/  LDCU UR9, c[0x0][UR9+0x2b0] ;  /* 0x00005600090977ac */ /* 0x000ee20008000800 */
[----:B------:R-:W-:Y:S01]  /*0d80*/  NOP ;  /* 0x0000000000007918 */ /* 0x000fe20000000000 */
[----:B------:R-:W-:-:S05]  /*0d90*/  CS2R.32 R152, SR_CgaSize ;  /* 0x0000000000987805 */ /* 0x000fca0000008a00 */
[----:B------:R-:W-:-:S05]  /*0da0*/  IMAD R152, R152, -0xa0, RZ ;  /* 0xffffff6098987824 */ /* 0x000fca00078e02ff */
[----:B------:R-:W-:-:S14]  /*0db0*/  R2UR UR7, R152 ;  /* 0x00000000980772ca */ /* 0x000fdc00000e0000 */
[----:B------:R-:W4:Y:S01]  /*0dc0*/  LDCU UR7, c[0x0][UR7+0x2b4] ;  /* 0x00005680070777ac */ /* 0x000f220008000800 */
[----:B------:R-:W1:Y:S08]  /*0dd0*/  S2UR UR4, SR_CTAID.Y ;  /* 0x00000000000479c3 */ /* 0x000e700000002600 */
[----:B------:R-:W4:Y:S01]  /*0de0*/  LDC R9, c[0x0][0xb24] ;  /* 0x0002c900ff097b82 */ /* 0x000f220000000800 */
[----:B--2---:R-:W-:-:S02]  /*0df0*/  I2FP.F32.U32 R4, UR5 ;  /* 0x0000000500047c45 */ /* 0x004fc40008201000 */
[----:B------:R-:W-:-:S05]  /*0e00*/  CS2R.32 R5, SR_CgaSize ;  /* 0x0000000000057805 */ /* 0x000fca0000008a00 */
[----:B------:R-:W-:-:S06]  /*0e10*/  IMAD R5, R5, -0xa0, RZ ;  /* 0xffffff6005057824 */ /* 0x000fcc00078e02ff */
[----:B------:R-:W2:Y:S01]  /*0e20*/  LDC R5, c[0x0][R5+0x2a0] ;  /* 0x0000a80005057b82 */ /* 0x000ea20000000800 */
[----:B------:R-:W-:Y:S01]  /*0e30*/  MOV R21, UR5 ;  /* 0x0000000500157c02 */ /* 0x000fe20008000f00 */
[----:B---3--:R-:W-:Y:S01]  /*0e40*/  FMUL R4, R4, UR9 ;  /* 0x0000000904047c20 */ /* 0x008fe20008400000 */
[----:B-1----:R-:W-:Y:S02]  /*0e50*/  I2FP.F32.U32 R2, UR4 ;  /* 0x0000000400027c45 */ /* 0x002fe40008201000 */
[----:B------:R-:W-:-:S05]  /*0e60*/  CS2R.32 R3, SR_CgaSize ;  /* 0x0000000000037805 */ /* 0x000fca0000008a00 */
[----:B------:R-:W-:-:S06]  /*0e70*/  IMAD R3, R3, -0xa0, RZ ;  /* 0xffffff6003037824 */ /* 0x000fcc00078e02ff */
[----:B------:R-:W1:Y:S01]  /*0e80*/  LDC R3, c[0x0][R3+0x2a4] ;  /* 0x0000a90003037b82 */ /* 0x000e620000000800 */
[----:B------:R-:W3:Y:S01]  /*0e90*/  F2I.U32.TRUNC.NTZ R152, R4 ;  /* 0x0000000400987305 */ /* 0x000ee2000020f000 */
[----:B------:R-:W-:Y:S01]  /*0ea0*/  MOV R20, UR4 ;  /* 0x0000000400147c02 */ /* 0x000fe20008000f00 */
[----:B----4-:R-:W-:-:S05]  /*0eb0*/  FMUL R2, R2, UR7 ;  /* 0x0000000702027c20 */ /* 0x010fca0008400000 */
[----:B------:R-:W-:Y:S01]  /*0ec0*/  BAR.SYNC.DEFER_BLOCKING 0x0 ;  /* 0x0000000000007b1d */ /* 0x000fe20000010000 */
[----:B------:R-:W-:-:S05]  /*0ed0*/  ISETP.GE.AND P0, PT, R9, 0x1, PT ;  /* 0x000000010900780c */ /* 0x000fca0003f06270 */
[----:B------:R-:W4:Y:S02]  /*0ee0*/  F2I.U32.TRUNC.NTZ R150, R2 ;  /* 0x0000000200967305 */ /* 0x000f24000020f000 */
[----:B------:R-:W1:Y:S01]  /*0ef0*/  S2UR UR36, SR_CTAID.Z ;  /* 0x00000000002479c3 */ /* 0x000e620000002700 */
[----:B---3--:R-:W-:-:S05]  /*0f00*/  IADD3 R152, PT, PT, -R152, RZ, RZ ;  /* 0x000000ff98987210 */ /* 0x008fca0007ffe1ff */
[----:B--2---:R-:W-:Y:S01]  /*0f10*/  IMAD R152, R5, R152, UR5 ;  /* 0x0000000505987e24 */ /* 0x004fe2000f8e0298 */
[----:B----4-:R-:W-:-:S05]  /*0f20*/  IADD3 R150, PT, PT, -R150, RZ, RZ ;  /* 0x000000ff96967210 */ /* 0x010fca0007ffe1ff */
[----:B-1----:R-:W-:Y:S01]  /*0f30*/  IMAD R150, R3, R150, UR4 ;  /* 0x0000000403967e24 */ /* 0x002fe2000f8e0296 */
[----:B------:R-:W-:Y:S06]  /*0f40*/  @!P0 BRA `(.L_x_15) ;  /* 0x0000000000b88947 */ /* 0x000fec0003800000 */
[----:B------:R-:W1:Y:S01]  /*0f50*/  LDC.64 R4, c[0x0][0xb18] ;  /* 0x0002c600ff047b82 */ /* 0x000e620000000a00 */
[----:B------:R-:W-:-:S07]  /*0f60*/  ISETP.NE.AND P0, PT, R9, 0x1, PT ;  /* 0x000000010900780c */ /* 0x000fce0003f05270 */
[----:B------:R-:W2:Y:S08]  /*0f70*/  LDC R10, c[0x0][0xb0c] ;  /* 0x0002c300ff0a7b82 */ /* 0x000eb00000000800 */
[----:B------:R-:W3:Y:S08]  /*0f80*/  LDC R11, c[0x0][0x370] ;  /* 0x0000dc00ff0b7b82 */ /* 0x000ef00000000800 */
[----:B------:R-:W4:Y:S01]  /*0f90*/  LDC R12, c[0x0][0x374] ;  /* 0x0000dd00ff0c7b82 */ /* 0x000f220000000800 */
[----:B-1----:R-:W-:-:S07]  /*0fa0*/  ISETP.NE.AND P1, PT, R4, 0x1, PT ;  /* 0x000000010400780c */ /* 0x002fce0003f25270 */
[----:B------:R-:W3:Y:S01]  /*0fb0*/  LDC.64 R6, c[0x0][0xb10] ;  /* 0x0002c400ff067b82 */ /* 0x000ee20000000a00 */
[----:B--2---:R-:W-:-:S07]  /*0fc0*/  ISETP.NE.AND P2, PT, R10, 0x1, PT ;  /* 0x000000010a00780c */ /* 0x004fce0003f45270 */
[----:B------:R-:W1:Y:S08]  /*0fd0*/  LDC R8, c[0x0][0xb20] ;  /* 0x0002c800ff087b82 */ /* 0x000e700000000800 */
[----:B------:R-:W2:Y:S01]  /*0fe0*/  LDC.64 R2, c[0x0][0xb28] ;  /* 0x0002ca00ff027b82 */ /* 0x000ea20000000a00 */
[----:B----4-:R-:W-:-:S04]  /*0ff0*/  IMAD.HI.U32 R13, R12, R5, RZ ;  /* 0x000000050c0d7227 */ /* 0x010fc800078e00ff */
[----:B------:R-:W-:-:S04]  /*1000*/  IMAD.HI.U32 R5, R20, R5, RZ ;  /* 0x0000000514057227 */ /* 0x000fc800078e00ff */
[----:B---3--:R-:W-:-:S04]  /*1010*/  IMAD.HI.U32 R14, R11, R6, RZ ;  /* 0x000000060b0e7227 */ /* 0x008fc800078e00ff */
[C---:B------:R-:W-:Y:S01]  /*1020*/  IMAD.HI.U32 R16, R21.reuse, R6, RZ ;  /* 0x0000000615107227 */ /* 0x040fe200078e00ff */
[-C--:B------:R-:W-:Y:S02]  /*1030*/  @P2 SHF.R.U32.HI R11, RZ, R7.reuse, R14 ;  /* 0x00000007ff0b2219 */ /* 0x080fe4000001160e */
[-C--:B-1----:R-:W-:Y:S02]  /*1040*/  @P1 SHF.R.U32.HI R12, RZ, R8.reuse, R13 ;  /* 0x00000008ff0c1219 */ /* 0x082fe4000001160d */
[----:B------:R-:W-:Y:S02]  /*1050*/  SHF.R.U32.HI R5, RZ, R8, R5 ;  /* 0x00000008ff057219 */ /* 0x000fe40000011605 */
[----:B------:R-:W-:Y:S02]  /*1060*/  SHF.R.U32.HI R16, RZ, R7, R16 ;  /* 0x00000007ff107219 */ /* 0x000fe40000011610 */
[----:B------:R-:W-:Y:S01]  /*1070*/  SEL R5, R20, R5, !P1 ;  /* 0x0000000514057207 */ /* 0x000fe20004800000 */
[----:B--2---:R-:W-:Y:S01]  /*1080*/  IMAD.HI.U32 R14, R12, R2, RZ ;  /* 0x000000020c0e7227 */ /* 0x004fe200078e00ff */
[----:B------:R-:W-:-:S02]  /*1090*/  SEL R7, R21, R16, !P2 ;  /* 0x0000001015077207 */ /* 0x000fc40005000000 */
[----:B------:R-:W-:Y:S01]  /*10a0*/  IADD3 R13, PT, PT, -R5, RZ, RZ ;  /* 0x000000ff050d7210 */ /* 0x000fe20007ffe1ff */
[----:B------:R-:W-:Y:S01]  /*10b0*/  IMAD.HI.U32 R6, R11, R2, RZ ;  /* 0x000000020b067227 */ /* 0x000fe200078e00ff */
[----:B------:R-:W-:-:S03]  /*10c0*/  @P0 SHF.R.U32.HI R12, RZ, R3, R14 ;  /* 0x00000003ff0c0219 */ /* 0x000fc6000001160e */
[----:B------:R-:W-:Y:S01]  /*10d0*/  IMAD R13, R4, R13, R20 ;  /* 0x0000000d040d7224 */ /* 0x000fe200078e0214 */
[----:B------:R-:W-:Y:S01]  /*10e0*/  @P0 SHF.R.U32.HI R11, RZ, R3, R6 ;  /* 0x00000003ff0b0219 */ /* 0x000fe20000011606 */
[----:B------:R-:W-:-:S04]  /*10f0*/  IMAD R12, R12, R9, RZ ;  /* 0x000000090c0c7224 */ /* 0x000fc800078e02ff */
[----:B------:R-:W-:Y:S01]  /*1100*/  IMAD R6, R11, R9, RZ ;  /* 0x000000090b067224 */ /* 0x000fe200078e02ff */
[----:B------:R-:W-:-:S04]  /*1110*/  ISETP.GE.AND P1, PT, R5, R12, PT ;  /* 0x0000000c0500720c */ /* 0x000fc80003f26270 */
[----:B------:R-:W-:Y:S01]  /*1120*/  ISETP.GE.OR P1, PT, R7, R6, P1 ;  /* 0x000000060700720c */ /* 0x000fe20000f26670 */
[----:B------:R-:W-:-:S05]  /*1130*/  IMAD.HI.U32 R6, R5, R2, RZ ;  /* 0x0000000205067227 */ /* 0x000fca00078e00ff */
[----:B------:R-:W-:-:S04]  /*1140*/  SHF.R.U32.HI R6, RZ, R3, R6 ;  /* 0x00000003ff067219 */ /* 0x000fc80000011606 */
[----:B------:R-:W-:-:S03]  /*1150*/  SEL R6, R5, R6, !P0 ;  /* 0x0000000605067207 */ /* 0x000fc60004000000 */
[----:B------:R-:W-:Y:S01]  /*1160*/  @!P1 IMAD.HI.U32 R8, R7, R2, RZ ;  /* 0x0000000207089227 */ /* 0x000fe200078e00ff */
[----:B------:R-:W-:-:S04]  /*1170*/  IADD3 R2, PT, PT, -R6, RZ, RZ ;  /* 0x000000ff06027210 */ /* 0x000fc80007ffe1ff */
[----:B------:R-:W-:Y:S01]  /*1180*/  @!P1 SHF.R.U32.HI R8, RZ, R3, R8 ;  /* 0x00000003ff089219 */ /* 0x000fe20000011608 */
[----:B------:R-:W-:-:S03]  /*1190*/  IMAD R2, R9, R2, R5 ;  /* 0x0000000209027224 */ /* 0x000fc600078e0205 */
[----:B------:R-:W-:-:S05]  /*11a0*/  @!P1 SEL R3, R7, R8, !P0 ;  /* 0x0000000807039207 */ /* 0x000fca0004000000 */
[--C-:B------:R-:W-:Y:S02]  /*11b0*/  @!P1 IMAD.IADD R6, R6, 0x1, -R3.reuse ;  /* 0x0000000106069824 */ /* 0x100fe400078e0a03 */
[----:B------:R-:W-:Y:S01]  /*11c0*/  @!P1 IMAD R3, R2, R11, R3 ;  /* 0x0000000b02039224 */ /* 0x000fe200078e0203 */
[----:B------:R-:W-:Y:S01]  /*11d0*/  IADD3 R2, PT, PT, -R7, RZ, RZ ;  /* 0x000000ff07027210 */ /* 0x000fe20007ffe1ff */
[----:B------:R-:W-:Y:S02]  /*11e0*/  @!P1 IMAD R5, R6, R9, R7 ;  /* 0x0000000906059224 */ /* 0x000fe400078e0207 */
[----:B------:R-:W-:Y:S02]  /*11f0*/  @!P1 IMAD.MOV.U32 R7, RZ, RZ, R3 ;  /* 0x000000ffff079224 */ /* 0x000fe400078e0003 */
[----:B------:R-:W-:Y:S02]  /*1200*/  IMAD R2, R10, R2, R21 ;  /* 0x000000020a027224 */ /* 0x000fe400078e0215 */
[----:B------:R-:W-:-:S02]  /*1210*/  IMAD R20, R5, R4, R13 ;  /* 0x0000000405147224 */ /* 0x000fc400078e020d */
[----:B------:R-:W-:Y:S02]  /*1220*/  IMAD R21, R7, R10, R2 ;  /* 0x0000000a07157224 */ /* 0x000fe400078e0202 */
.L_x_15:
[----:B------:R-:W1:Y:S01]  /*1230*/  LDCU UR4, c[0x0][0xb30] ;  /* 0x00016600ff0477ac */ /* 0x000e620008000800 */
[----:B------:R-:W2:Y:S08]  /*1240*/  S2UR UR37, SR_CgaCtaId ;  /* 0x00000000002579c3 */ /* 0x000eb00000008800 */
[----:B------:R-:W3:Y:S01]  /*1250*/  LDC R72, c[0x0][0xb24] ;  /* 0x0002c900ff487b82 */ /* 0x000ee20000000800 */
[----:B-1----:R-:W-:-:S09]  /*1260*/  UISETP.NE.AND UP1, UPT, UR4, 0x1, UPT ;  /* 0x000000010400788c */ /* 0x002fd2000bf25270 */
[----:B--2---:R-:W-:Y:S05]  /*1270*/  BRA.U UP1, `(.L_x_16) ;  /* 0x0000000101407547 */ /* 0x004fea000b800000 */
[----:B------:R-:W1:Y:S08]  /*1280*/  LDC.64 R4, c[0x0][0xb10] ;  /* 0x0002c400ff047b82 */ /* 0x000e700000000a00 */
[----:B------:R-:W2:Y:S08]  /*1290*/  LDC.64 R2, c[0x0][0xb18] ;  /* 0x0002c600ff027b82 */ /* 0x000eb00000000a00 */
[----:B------:R-:W4:Y:S08]  /*12a0*/  LDC R6, c[0x0][0xb20] ;  /* 0x0002c800ff067b82 */ /* 0x000f300000000800 */
[----:B------:R-:W3:Y:S01]  /*12b0*/  LDC R8, c[0x0][0xb0c] ;  /* 0x0002c300ff087b82 */ /* 0x000ee20000000800 */
[----:B-1----:R-:W-:-:S05]  /*12c0*/  IMAD.HI.U32 R4, R21, R4, RZ ;  /* 0x0000000415047227 */ /* 0x002fca00078e00ff */
[----:B------:R-:W-:Y:S01]  /*12d0*/  SHF.R.U32.HI R4, RZ, R5, R4 ;  /* 0x00000005ff047219 */ /* 0x000fe20000011604 */
[----:B--2---:R-:W-:Y:S01]  /*12e0*/  IMAD.HI.U32 R3, R20, R3, RZ ;  /* 0x0000000314037227 */ /* 0x004fe200078e00ff */
[----:B------:R-:W-:-:S04]  /*12f0*/  ISETP.NE.AND P0, PT, R2, 0x1, PT ;  /* 0x000000010200780c */ /* 0x000fc80003f05270 */
[----:B----4-:R-:W-:-:S04]  /*1300*/  SHF.R.U32.HI R3, RZ, R6, R3 ;  /* 0x00000006ff037219 */ /* 0x010fc80000011603 */
[----:B------:R-:W-:Y:S02]  /*1310*/  SEL R3, R20, R3, !P0 ;  /* 0x0000000314037207 */ /* 0x000fe40004000000 */
[----:B---3--:R-:W-:-:S04]  /*1320*/  ISETP.NE.AND P1, PT, R8, 0x1, PT ;  /* 0x000000010800780c */ /* 0x008fc80003f25270 */
[----:B------:R-:W-:-:S05]  /*1330*/  SEL R4, R21, R4, !P1 ;  /* 0x0000000415047207 */ /* 0x000fca0004800000 */
[----:B------:R-:W-:Y:S02]  /*1340*/  IMAD.IADD R5, R3, 0x1, -R4 ;  /* 0x0000000103057824 */ /* 0x000fe400078e0a04 */
[----:B------:R-:W-:Y:S02]  /*1350*/  IMAD.IADD R3, R4, 0x1, -R3 ;  /* 0x0000000104037824 */ /* 0x000fe400078e0a03 */
[----:B------:R-:W-:Y:S02]  /*1360*/  IMAD R21, R5, R8, R21 ;  /* 0x0000000805157224 */ /* 0x000fe400078e0215 */
[----:B------:R-:W-:-:S07]  /*1370*/  IMAD R20, R3, R2, R20 ;  /* 0x0000000203147224 */ /* 0x000fce00078e0214 */
.L_x_16:
[----:B------:R-:W-:Y:S01]  /*1380*/  BAR.SYNC.DEFER_BLOCKING 0x0 ;  /* 0x0000000000007b1d */ /* 0x000fe20000010000 */
[----:B------:R-:W-:Y:S01]  /*1390*/  UISETP.NE.AND UP1, UPT, UR8, 0x2, UPT ;  /* 0x000000020800788c */ /* 0x000fe2000bf25270 */
[----:B------:R-:W-:Y:S02]  /*13a0*/  ISETP.NE.OR P5, PT, R0, 0x2, !P5 ;  /* 0x000000020000780c */ /* 0x000fe40006fa5670 */
[----:B------:R-:W-:-:S06]  /*13b0*/  LOP3.LUT R2, R167, 0x1f, RZ, 0xc0, !PT ;  /* 0x0000001fa7027812 */ /* 0x000fcc00078ec0ff */
[----:B------:R-:W-:Y:S05]  /*13c0*/  BRA.U UP1, `(.L_x_17) ;  /* 0x0000001101cc7547 */ /* 0x000fea000b800000 */
[----:B------:R-:W1:Y:S01]  /*13d0*/  LDCU UR13, c[0x0][0x38c] ;  /* 0x00007180ff0d77ac */ /* 0x000e620008000800 */
[----:B------:R-:W2:Y:S01]  /*13e0*/  LDC R9, c[0x0][0x370] ;  /* 0x0000dc00ff097b82 */ /* 0x000ea20000000800 */
[----:B------:R-:W-:Y:S01]  /*13f0*/  PLOP3.LUT P1, PT, PT, PT, UP2, 0x80, 0x8 ;  /* 0x000000000008781c */ /* 0x000fe20003f2f028 */
[----:B------:R-:W-:Y:S01]  /*1400*/  HFMA2 R12, -RZ, RZ, 0, 0 ;  /* 0x00000000ff0c7431 */ /* 0x000fe200000001ff */
[----:B------:R-:W-:Y:S01]  /*1410*/  ISETP.EQ.OR P4, PT, R2, RZ, P5 ;  /* 0x000000ff0200720c */ /* 0x000fe20002f82670 */
[----:B------:R-:W-:Y:S01]  /*1420*/  IMAD.MOV.U32 R15, RZ, RZ, 0x1 ;  /* 0x00000001ff0f7424 */ /* 0x000fe200078e00ff */
[----:B------:R-:W-:Y:S01]  /*1430*/  PLOP3.LUT P1, PT, P1, PT, PT, 0x8, 0x80 ;  /* 0x000000000080781c */ /* 0x000fe20000f2e170 */
[----:B------:R-:W-:Y:S01]  /*1440*/  IMAD.MOV.U32 R14, RZ, RZ, RZ ;  /* 0x000000ffff0e7224 */ /* 0x000fe200078e00ff */
[----:B------:R-:W-:Y:S01]  /*1450*/  MOV R8, 0x1 ;  /* 0x0000000100087802 */ /* 0x000fe20000000f00 */
[----:B------:R-:W4:Y:S01]  /*1460*/  LDC R0, c[0x0][0x374] ;  /* 0x0000dd00ff007b82 */ /* 0x000f220000000800 */
[----:B------:R-:W-:Y:S01]  /*1470*/  IMAD.MOV.U32 R10, RZ, RZ, RZ ;  /* 0x000000ffff0a7224 */ /* 0x000fe200078e00ff */
[----:B------:R-:W2:Y:S01]  /*1480*/  LDCU.64 UR22, c[0x0][0x348] ;  /* 0x00006900ff1677ac */ /* 0x000ea20008000a00 */
[----:B------:R-:W-:Y:S01]  /*1490*/  UMOV UR6, URZ ;  /* 0x000000ff00067c82 */ /* 0x000fe20008000000 */
[----:B-1----:R-:W-:-:S04]  /*14a0*/  UIADD3 UR5, UPT, UPT, UR13, 0x3f, URZ ;  /* 0x0000003f0d057890 */ /* 0x002fc8000fffe0ff */
[----:B------:R-:W-:-:S04]  /*14b0*/  USHF.R.S32.HI UR4, URZ, 0x1f, UR5 ;  /* 0x0000001fff047899 */ /* 0x000fc80008011405 */
[----:B------:R-:W-:-:S04]  /*14c0*/  ULEA.HI UR4, UR4, UR5, URZ, 0x6 ;  /* 0x0000000504047291 */ /* 0x000fc8000f8f30ff */
[----:B------:R-:W-:Y:S02]  /*14d0*/  USHF.R.S32.HI UR15, URZ, 0x6, UR4 ;  /* 0x00000006ff0f7899 */ /* 0x000fe40008011404 */
[----:B------:R-:W-:Y:S02]  /*14e0*/  UIADD3 UR4, UPT, UPT, UR13, -0x1, URZ ;  /* 0xffffffff0d047890 */ /* 0x000fe4000fffe0ff */
[----:B------:R-:W-:Y:S02]  /*14f0*/  UISETP.LT.U32.AND UP0, UPT, UR15, 0x7, UPT ;  /* 0x000000070f00788c */ /* 0x000fe4000bf01070 */
[----:B------:R-:W-:Y:S02]  /*1500*/  UISETP.GE.U32.AND UP1, UPT, UR4, -0x7f, UPT ;  /* 0xffffff810400788c */ /* 0x000fe4000bf26070 */
[----:B------:R-:W-:Y:S02]  /*1510*/  USEL UR14, UR15, 0x7, UP0 ;  /* 0x000000070f0e7887 */ /* 0x000fe40008000000 */
[----:B------:R-:W-:-:S02]  /*1520*/  UIADD3 UR13, UPT, UPT, UR13, 0x7e, URZ ;  /* 0x0000007e0d0d7890 */ /* 0x000fc4000fffe0ff */
[----:B------:R-:W-:Y:S02]  /*1530*/  UIADD3 UR5, UPT, UPT, UR14, -0x1, URZ ;  /* 0xffffffff0e057890 */ /* 0x000fe4000fffe0ff */
[----:B------:R-:W-:-:S03]  /*1540*/  UIADD3 UR7, UPT, UPT, UR15, -UR14, URZ ;  /* 0x8000000e0f077290 */ /* 0x000fc6000fffe0ff */
[----:B------:R-:W-:-:S04]  /*1550*/  @UP1 UIADD3 UR5, UPT, UPT, UR14, URZ, URZ ;  /* 0x000000ff0e051290 */ /* 0x000fc8000fffe0ff */
[----:B--2---:R-:W-:-:S12]  /*1560*/  UIADD3 UR5, UPT, UPT, UR5, 0x1, URZ ;  /* 0x0000000105057890 */ /* 0x004fd8000fffe0ff */
.L_x_35:
[----:B------:R-:W-:Y:S01]  /*1570*/  UISETP.NE.AND UP0, UPT, UR37, URZ, UPT ;  /* 0x000000ff2500728c */ /* 0x000fe2000bf05270 */
[----:B------:R-:W1:Y:S08]  /*1580*/  S2UR UR37, SR_CgaCtaId ;  /* 0x00000000002579c3 */ /* 0x000e700000008800 */
[----:B------:R-:W-:Y:S05]  /*1590*/  BRA.U UP0, `(.L_x_18) ;  /* 0x0000000100347547 */ /* 0x000fea000b800000 */
[----:B------:R-:W2:Y:S01]  /*15a0*/  S2R R2, SR_CgaCtaId ;  /* 0x0000000000027919 */ /* 0x000ea20000008800 */
[----:B------:R-:W-:-:S04]  /*15b0*/  MOV R3, 0x400 ;  /* 0x0000040000037802 */ /* 0x000fc80000000f00 */
[----:B--2---:R-:W-:Y:S02]  /*15c0*/  LEA R3, R2, R3, 0x18 ;  /* 0x0000000302037211 */ /* 0x004fe400078ec0ff */
[----:B------:R-:W-:-:S03]  /*15d0*/  SHF.L.U32 R2, R8, 0x1f, RZ ;  /* 0x0000001f08027819 */ /* 0x000fc600000006ff */
[----:B------:R-:W-:-:S04]  /*15e0*/  IMAD R3, R10, 0x8, R3 ;  /* 0x000000080a037824 */ /* 0x000fc800078e0203 */
[----:B------:R-:W2:Y:S02]  /*15f0*/  SYNCS.PHASECHK.TRANS64.TRYWAIT P0, [R3+URZ+0x110], R2 ;  /* 0x00011002030075a7 */ /* 0x000ea400080011ff */
[----:B--2---:R-:W-:Y:S05]  /*1600*/  @!P0 BRA `(.L_x_19) ;  /* 0x0000009800f48947 */ /* 0x004fea0003800000 */
.L_x_126:
[----:B------:R-:W-:Y:S01]  /*1610*/  VIADD R10, R10, 0x1 ;  /* 0x000000010a0a7836 */ /* 0x000fe20000000000 */
[----:B------:R2:W-:Y:S04]  /*1620*/  SYNCS.ARRIVE.TRANS64.A1T0 RZ, [R3+URZ+0x100], RZ ;  /* 0x000100ff03ff79a7 */ /* 0x0005e800081000ff */
[----:B------:R-:W-:-:S04]  /*1630*/  ISETP.NE.AND P0, PT, R10, 0x2, PT ;  /* 0x000000020a00780c */ /* 0x000fc80003f05270 */
[----:B------:R-:W-:Y:S02]  /*1640*/  SEL R10, R10, RZ, P0 ;  /* 0x000000ff0a0a7207 */ /* 0x000fe40000000000 */
[----:B--2---:R-:W-:-:S04]  /*1650*/  SEL R3, RZ, 0x1, P0 ;  /* 0x00000001ff037807 */ /* 0x004fc80000000000 */
[----:B------:R-:W-:-:S07]  /*1660*/  LOP3.LUT R8, R8, R3, RZ, 0x3c, !PT ;  /* 0x0000000308087212 */ /* 0x000fce00078e3cff */
.L_x_18:
[----:B------:R-:W-:Y:S01]  /*1670*/  UMOV UR4, 0x400 ;  /* 0x0000040000047882 */ /* 0x000fe20000000000 */
[----:B------:R-:W-:Y:S01]  /*1680*/  SHF.L.U32 R2, R15, 0x1f, RZ ;  /* 0x0000001f0f027819 */ /* 0x000fe200000006ff */
[----:B-1----:R-:W-:Y:S01]  /*1690*/  ULEA UR4, UR37, UR4, 0x18 ;  /* 0x0000000425047291 */ /* 0x002fe2000f8ec0ff */
[----:B------:R-:W-:Y:S01]  /*16a0*/  R2UR UR35, R21 ;  /* 0x00000000152372ca */ /* 0x000fe200000e0000 */
[----:B------:R-:W-:Y:S01]  /*16b0*/  UISETP.GE.U32.AND UP0, UPT, UR13, 0x7f, UPT ;  /* 0x0000007f0d00788c */ /* 0x000fe2000bf06070 */
[----:B------:R-:W-:Y:S01]  /*16c0*/  R2UR UR11, R20 ;  /* 0x00000000140b72ca */ /* 0x000fe200000e0000 */
[----:B------:R-:W-:Y:S01]  /*16d0*/  ULEA UR8, UR6, UR4, 0x3 ;  /* 0x0000000406087291 */ /* 0x000fe2000f8e18ff */
[----:B------:R-:W-:-:S08]  /*16e0*/  UMOV UR24, URZ ;  /* 0x000000ff00187c82 */ /* 0x000fd00008000000 */
[----:B------:R1:W2:Y:S01]  /*16f0*/  SYNCS.PHASECHK.TRANS64.TRYWAIT P0, [UR8+0x38], R2 ;  /* 0x00003802ff0075a7 */ /* 0x0002a20008001108 */
[----:B------:R-:W-:Y:S02]  /*1700*/  USHF.L.U32 UR35, UR35, 0x7, URZ ;  /* 0x0000000723237899 */ /* 0x000fe400080006ff */
[----:B------:R-:W-:Y:S01]  /*1710*/  USHF.L.U32 UR11, UR11, 0x8, URZ ;  /* 0x000000080b0b7899 */ /* 0x000fe200080006ff */
[----:B------:R-:W-:Y:S11]  /*1720*/  BRA.U !UP0, `(.L_x_20) ;  /* 0x0000000108a87547 */ /* 0x000ff6000b800000 */
[----:B------:R-:W-:Y:S01]  /*1730*/  UMOV UR16, URZ ;  /* 0x000000ff00107c82 */ /* 0x000fe20008000000 */
[----:B------:R-:W-:-:S05]  /*1740*/  UMOV UR17, UR6 ;  /* 0x0000000600117c82 */ /* 0x000fca0008000000 */
.L_x_25:
[----:B-1----:R-:W-:Y:S01]  /*1750*/  ULEA UR33, UR17, UR4, 0x3 ;  /* 0x0000000411217291 */ /* 0x002fe2000f8e18ff */
[----:B--2---:R-:W-:Y:S01]  /*1760*/  @!P5 MOV R3, 0x6000 ;  /* 0x000060000003d802 */ /* 0x004fe20000000f00 */
[----:B--2---:R-:W-:Y:S10]  /*1770*/  @P0 BRA `(.L_x_21) ;  /* 0x00000000000c0947 */ /* 0x004ff40003800000 */
[----:B------:R-:W-:-:S04]  /*1780*/  SHF.L.U32 R5, R15, 0x1f, RZ ;  /* 0x0000001f0f057819 */ /* 0x000fc800000006ff */
[----:B------:R-:W2:Y:S02]  /*1790*/  SYNCS.PHASECHK.TRANS64.TRYWAIT P0, [UR33+0x38], R5 ;  /* 0x00003805ff0075a7 */ /* 0x000ea40008001121 */
[----:B--2---:R-:W-:Y:S05]  /*17a0*/  @!P0 BRA `(.L_x_22) ;  /* 0x0000009800a08947 */ /* 0x004fea0003800000 */
.L_x_21:
[----:B------:R2:W-:Y:S01]  /*17b0*/  @!P5 SYNCS.ARRIVE.TRANS64 RZ, [UR33], R3 ;  /* 0x00000003ffffd9a7 */ /* 0x0005e20008000021 */
[----:B------:R-:W-:Y:S04]  /*17c0*/  BSSY.RECONVERGENT B0, `(.L_x_23) ;  /* 0x0000003000007945 */ /* 0x000fe80003800200 */
[----:B------:R-:W-:Y:S05]  /*17d0*/  @P4 BRA `(.L_x_24) ;  /* 0x0000000000044947 */ /* 0x000fea0003800000 */
[----:B------:R-:W-:Y:S05]  /*17e0*/  BPT.TRAP 0x1 ;  /* 0x000000040000795c */ /* 0x000fea0000300000 */
.L_x_24:
[----:B------:R-:W-:Y:S05]  /*17f0*/  BSYNC.RECONVERGENT B0 ;  /* 0x0000000000007941 */ /* 0x000fea0003800200 */
.L_x_23:
[----:B------:R-:W-:Y:S02]  /*1800*/  UIADD3 UR6, UPT, UPT, UR17, 0x1, URZ ;  /* 0x0000000111067890 */ /* 0x000fe4000fffe0ff */
[----:B------:R-:W-:Y:S02]  /*1810*/  ULEA UR32, UR17, UR4, 0xd ;  /* 0x0000000411207291 */ /* 0x000fe4000f8e68ff */
[----:B------:R-:W-:Y:S02]  /*1820*/  UISETP.NE.AND UP0, UPT, UR6, 0x7, UPT ;  /* 0x000000070600788c */ /* 0x000fe4000bf05270 */
[----:B------:R-:W-:Y:S02]  /*1830*/  UIADD3 UR26, UP1, UPT, UR22, 0x80, URZ ;  /* 0x00000080161a7890 */ /* 0x000fe4000ff3e0ff */
[----:B------:R-:W-:Y:S02]  /*1840*/  USEL UR9, URZ, 0x1, UP0 ;  /* 0x00000001ff097887 */ /* 0x000fe40008000000 */
[----:B------:R-:W-:-:S02]  /*1850*/  USEL UR6, UR6, URZ, UP0 ;  /* 0x000000ff06067287 */ /* 0x000fc40008000000 */
[----:B------:R-:W-:Y:S02]  /*1860*/  UIADD3 UR20, UP0, UPT, UR22, 0x180, URZ ;  /* 0x0000018016147890 */ /* 0x000fe4000ff1e0ff */
[----:B------:R-:W-:Y:S01]  /*1870*/  ULEA UR8, UR6, UR4, 0x3 ;  /* 0x0000000406087291 */ /* 0x000fe2000f8e18ff */
[----:B------:R-:W-:Y:S01]  /*1880*/  LOP3.LUT R15, R15, UR9, RZ, 0x3c, !PT ;  /* 0x000000090f0f7c12 */ /* 0x000fe2000f8e3cff */
[----:B------:R-:W-:Y:S02]  /*1890*/  USHF.L.U32 UR34, UR16, 0x6, URZ ;  /* 0x0000000610227899 */ /* 0x000fe400080006ff */
[----:B------:R-:W-:Y:S01]  /*18a0*/  UIADD3.X UR27, UPT, UPT, URZ, UR23, URZ, UP1, !UPT ;  /* 0x00000017ff1b7290 */ /* 0x000fe20008ffe4ff */
[----:B-1----:R-:W-:Y:S01]  /*18b0*/  SHF.L.U32 R2, R15, 0x1f, RZ ;  /* 0x0000001f0f027819 */ /* 0x002fe200000006ff */
[----:B------:R-:W-:Y:S02]  /*18c0*/  UIADD3 UR32, UPT, UPT, UR32, 0xc400, URZ ;  /* 0x0000c40020207890 */ /* 0x000fe4000fffe0ff */
[----:B------:R-:W-:Y:S01]  /*18d0*/  UIADD3.X UR21, UPT, UPT, URZ, UR23, URZ, UP0, !UPT ;  /* 0x00000017ff157290 */ /* 0x000fe200087fe4ff */
[----:B------:R1:W1:Y:S01]  /*18e0*/  SYNCS.PHASECHK.TRANS64.TRYWAIT P0, [UR8+0x38], R2 ;  /* 0x00003802ff0075a7 */ /* 0x0002620008001108 */
[----:B------:R-:W-:Y:S01]  /*18f0*/  ULEA UR8, UR17, UR4, 0xe ;  /* 0x0000000411087291 */ /* 0x000fe2000f8e70ff */
[----:B------:R-:W-:Y:S01]  /*1900*/  UMOV UR18, 0x0 ;  /* 0x0000000000127882 */ /* 0x000fe20000000000 */
[----:B------:R-:W-:-:S02]  /*1910*/  UMOV UR19, 0x10000000 ;  /* 0x1000000000137882 */ /* 0x000fc40000000000 */
[----:B------:R-:W-:Y:S01]  /*1920*/  UIADD3 UR8, UPT, UPT, UR8, 0x1a400, URZ ;  /* 0x0001a40008087890 */ /* 0x000fe2000fffe0ff */
[----:B------:R1:W-:Y:S01]  /*1930*/  UTMALDG.3D [UR32], [UR26], desc[UR18] ;  /* 0x000012201a0075b4 */ /* 0x0003e20008011000 */
[----:B------:R-:W-:Y:S01]  /*1940*/  UMOV UR12, UR36 ;  /* 0x00000024000c7c82 */ /* 0x000fe20008000000 */
[----:B------:R-:W-:Y:S01]  /*1950*/  UMOV UR9, UR33 ;  /* 0x0000002100097c82 */ /* 0x000fe20008000000 */
[----:B------:R-:W-:Y:S01]  /*1960*/  UMOV UR10, UR34 ;  /* 0x00000022000a7c82 */ /* 0x000fe20008000000 */
[----:B------:R-:W-:Y:S01]  /*1970*/  UIADD3 UR16, UPT, UPT, UR16, 0x1, URZ ;  /* 0x0000000110107890 */ /* 0x000fe2000fffe0ff */
[----:B------:R-:W-:Y:S01]  /*1980*/  UMOV UR24, UR5 ;  /* 0x0000000500187c82 */ /* 0x000fe20008000000 */
[----:B------:R-:W-:Y:S02]  /*1990*/  UMOV UR17, UR6 ;  /* 0x0000000600117c82 */ /* 0x000fe40008000000 */
[----:B------:R1:W-:Y:S01]  /*19a0*/  UTMALDG.3D [UR8], [UR20], desc[UR18] ;  /* 0x00001208140075b4 */ /* 0x0003e20008011000 */
[----:B------:R-:W-:-:S09]  /*19b0*/  UISETP.NE.AND UP0, UPT, UR16, UR5, UPT ;  /* 0x000000051000728c */ /* 0x000fd2000bf05270 */
[----:B------:R-:W-:Y:S05]  /*19c0*/  BRA.U UP0, `(.L_x_25) ;  /* 0xfffffffd00607547 */ /* 0x000fea000b83ffff */
.L_x_20:
[----:B-1----:R-:W-:Y:S01]  /*19d0*/  ULEA UR8, UR6, UR4, 0x3 ;  /* 0x0000000406087291 */ /* 0x002fe2000f8e18ff */
[----:B------:R-:W-:Y:S01]  /*19e0*/  SHF.L.U32 R2, R15, 0x1f, RZ ;  /* 0x0000001f0f027819 */ /* 0x000fe200000006ff */
[----:B------:R-:W-:Y:S01]  /*19f0*/  @!P1 SYNCS.ARRIVE.TRANS64.A1T0 RZ, [UR4+0xb8], RZ ;  /* 0x0000b8ffffff99a7 */ /* 0x000fe20008100004 */
[----:B------:R-:W-:-:S06]  /*1a00*/  UISETP.GT.AND UP0, UPT, UR15, UR14, UPT ;  /* 0x0000000e0f00728c */ /* 0x000fcc000bf04270 */
[----:B--2---:R1:W2:Y:S03]  /*1a10*/  SYNCS.PHASECHK.TRANS64.TRYWAIT P0, [UR8+0x38], R2 ;  /* 0x00003802ff0075a7 */ /* 0x0042a60008001108 */
[----:B------:R-:W-:Y:S05]  /*1a20*/  BRA.U !UP0, `(.L_x_26) ;  /* 0x0000000108ac7547 */ /* 0x000fea000b800000 */
[----:B------:R-:W-:Y:S01]  /*1a30*/  UIADD3 UR21, UPT, UPT, UR7, UR24, URZ ;  /* 0x0000001807157290 */ /* 0x000fe2000fffe0ff */
[----:B------:R-:W-:-:S11]  /*1a40*/  UMOV UR25, UR6 ;  /* 0x0000000600197c82 */ /* 0x000fd60008000000 */
.L_x_31:
[----:B-1----:R-:W-:Y:S01]  /*1a50*/  ULEA UR17, UR25, UR4, 0x3 ;  /* 0x0000000419117291 */ /* 0x002fe2000f8e18ff */
[----:B--2---:R-:W-:Y:S01]  /*1a60*/  @!P5 MOV R3, 0x6000 ;  /* 0x000060000003d802 */ /* 0x004fe20000000f00 */
[----:B--2---:R-:W-:Y:S10]  /*1a70*/  @P0 BRA `(.L_x_27) ;  /* 0x00000000000c0947 */ /* 0x004ff40003800000 */
[----:B------:R-:W-:-:S04]  /*1a80*/  SHF.L.U32 R5, R15, 0x1f, RZ ;  /* 0x0000001f0f057819 */ /* 0x000fc800000006ff */
[----:B------:R-:W2:Y:S02]  /*1a90*/  SYNCS.PHASECHK.TRANS64.TRYWAIT P0, [UR17+0x38], R5 ;  /* 0x00003805ff0075a7 */ /* 0x000ea40008001111 */
[----:B--2---:R-:W-:Y:S05]  /*1aa0*/  @!P0 BRA `(.L_x_28) ;  /* 0x0000009400f88947 */ /* 0x004fea0003800000 */
.L_x_27:
[----:B------:R2:W-:Y:S01]  /*1ab0*/  @!P5 SYNCS.ARRIVE.TRANS64 RZ, [UR17], R3 ;  /* 0x00000003ffffd9a7 */ /* 0x0005e20008000011 */
[----:B------:R-:W-:Y:S04]  /*1ac0*/  BSSY.RECONVERGENT B0, `(.L_x_29) ;  /* 0x0000003000007945 */ /* 0x000fe80003800200 */
[----:B------:R-:W-:Y:S05]  /*1ad0*/  @P4 BRA `(.L_x_30) ;  /* 0x0000000000044947 */ /* 0x000fea0003800000 */
[----:B------:R-:W-:Y:S05]  /*1ae0*/  BPT.TRAP 0x1 ;  /* 0x000000040000795c */ /* 0x000fea0000300000 */
.L_x_30:
[----:B------:R-:W-:Y:S05]  /*1af0*/  BSYNC.RECONVERGENT B0 ;  /* 0x0000000000007941 */ /* 0x000fea0003800200 */
.L_x_29:
        /* <DEDUP_REMOVED lines=10> */
[----:B------:R-:W-:Y:S01]  /*1ba0*/  UIADD3 UR16, UPT, UPT, UR16, 0xc400, URZ ;  /* 0x0000c40010107890 */ /* 0x000fe2000fffe0ff */
[----:B-1----:R-:W-:Y:S01]  /*1bb0*/  SHF.L.U32 R2, R15, 0x1f, RZ ;  /* 0x0000001f0f027819 */ /* 0x002fe200000006ff */
[----:B------:R-:W-:Y:S02]  /*1bc0*/  UIADD3.X UR31, UPT, UPT, URZ, UR23, URZ, UP1, !UPT ;  /* 0x00000017ff1f7290 */ /* 0x000fe40008ffe4ff */
[----:B------:R-:W-:Y:S01]  /*1bd0*/  UIADD3.X UR29, UPT, UPT, URZ, UR23, URZ, UP0, !UPT ;  /* 0x00000017ff1d7290 */ /* 0x000fe200087fe4ff */
[----:B------:R1:W1:Y:S01]  /*1be0*/  SYNCS.PHASECHK.TRANS64.TRYWAIT P0, [UR8+0x38], R2 ;  /* 0x00003802ff0075a7 */ /* 0x0002620008001108 */
[----:B------:R-:W-:Y:S01]  /*1bf0*/  ULEA UR8, UR25, UR4, 0xe ;  /* 0x0000000419087291 */ /* 0x000fe2000f8e70ff */
[----:B------:R-:W-:Y:S01]  /*1c00*/  UMOV UR26, 0x0 ;  /* 0x00000000001a7882 */ /* 0x000fe20000000000 */
[----:B------:R-:W-:-:S02]  /*1c10*/  UMOV UR27, 0x10000000 ;  /* 0x10000000001b7882 */ /* 0x000fc40000000000 */
[----:B------:R-:W-:Y:S01]  /*1c20*/  UIADD3 UR8, UPT, UPT, UR8, 0x1a400, URZ ;  /* 0x0001a40008087890 */ /* 0x000fe2000fffe0ff */
[----:B------:R-:W-:Y:S01]  /*1c30*/  UMOV UR19, UR35 ;  /* 0x0000002300137c82 */ /* 0x000fe20008000000 */
[----:B------:R-:W-:Y:S01]  /*1c40*/  UMOV UR20, UR36 ;  /* 0x0000002400147c82 */ /* 0x000fe20008000000 */
[----:B------:R-:W-:Y:S01]  /*1c50*/  UMOV UR12, UR36 ;  /* 0x00000024000c7c82 */ /* 0x000fe20008000000 */
[----:B------:R-:W-:Y:S01]  /*1c60*/  UMOV UR9, UR17 ;  /* 0x0000001100097c82 */ /* 0x000fe20008000000 */
[----:B------:R-:W-:Y:S01]  /*1c70*/  UMOV UR10, UR18 ;  /* 0x00000012000a7c82 */ /* 0x000fe20008000000 */
[----:B------:R1:W-:Y:S01]  /*1c80*/  UTMALDG.3D [UR16], [UR30], desc[UR26] ;  /* 0x00001a101e0075b4 */ /* 0x0003e20008011000 */
[----:B------:R-:W-:Y:S01]  /*1c90*/  UIADD3 UR24, UPT, UPT, UR24, 0x1, URZ ;  /* 0x0000000118187890 */ /* 0x000fe2000fffe0ff */
[----:B------:R-:W-:-:S03]  /*1ca0*/  UMOV UR25, UR6 ;  /* 0x0000000600197c82 */ /* 0x000fc60008000000 */
[----:B------:R-:W-:Y:S01]  /*1cb0*/  UISETP.NE.AND UP0, UPT, UR24, UR21, UPT ;  /* 0x000000151800728c */ /* 0x000fe2000bf05270 */
[----:B------:R1:W-:Y:S08]  /*1cc0*/  UTMALDG.3D [UR8], [UR28], desc[UR26] ;  /* 0x00001a081c0075b4 */ /* 0x0003f00008011000 */
[----:B------:R-:W-:Y:S05]  /*1cd0*/  BRA.U UP0, `(.L_x_31) ;  /* 0xfffffffd005c7547 */ /* 0x000fea000b83ffff */
.L_x_26:
[----:B-1----:R-:W-:Y:S01]  /*1ce0*/  LEA R2, R14, UR4, 0x3 ;  /* 0x000000040e027c11 */ /* 0x002fe2000f8e18ff */
[----:B------:R-:W-:Y:S01]  /*1cf0*/  NOP ;  /* 0x0000000000007918 */ /* 0x000fe20000000000 */
[----:B--2---:R-:W-:Y:S02]  /*1d00*/  SHF.L.U32 R3, R12, 0x1f, RZ ;  /* 0x0000001f0c037819 */ /* 0x004fe400000006ff */
[----:B------:R-:W-:Y:S02]  /*1d10*/  LEA R4, R14, UR4, 0x4 ;  /* 0x000000040e047c11 */ /* 0x000fe4000f8e20ff */
[----:B------:R-:W1:Y:S02]  /*1d20*/  SYNCS.PHASECHK.TRANS64.TRYWAIT P0, [R2+URZ+0xc0], R3 ;  /* 0x0000c003020075a7 */ /* 0x000e6400080011ff */
[----:B-1----:R-:W-:Y:S05]  /*1d30*/  @!P0 BRA `(.L_x_32) ;  /* 0x00000094006c8947 */ /* 0x002fea0003800000 */
.L_x_129:
[----:B------:R-:W2:Y:S01]  /*1d40*/  LDS.128 R4, [R4+0x130] ;  /* 0x0001300004047984 */ /* 0x000ea20000000c00 */
[----:B---3--:R-:W-:Y:S01]  /*1d50*/  ISETP.GE.AND P0, PT, R72, 0x1, PT ;  /* 0x000000014800780c */ /* 0x008fe20003f06270 */
[----:B-1----:R-:W-:Y:S01]  /*1d60*/  VIADD R2, R2, 0xd0 ;  /* 0x000000d002027836 */ /* 0x002fe20000000000 */
[----:B------:R-:W-:Y:S01]  /*1d70*/  @!PT LDS RZ, [RZ] ;  /* 0x00000000fffff984 */ /* 0x000fe20000000800 */
[----:B------:R-:W-:Y:S01]  /*1d80*/  @!PT LDS RZ, [RZ] ;  /* 0x00000000fffff984 */ /* 0x000fe20000000800 */
[----:B------:R-:W-:Y:S01]  /*1d90*/  @!PT LDS RZ, [RZ] ;  /* 0x00000000fffff984 */ /* 0x000fe20000000800 */
[----:B------:R-:W-:Y:S01]  /*1da0*/  @!PT LDS RZ, [RZ] ;  /* 0x00000000fffff984 */ /* 0x000fe20000000800 */
[----:B------:R1:W-:Y:S06]  /*1db0*/  MEMBAR.ALL.CTA ;  /* 0x0000000000007992 */ /* 0x0003ec0000008000 */
[----:B-1----:R-:W1:Y:S01]  /*1dc0*/  FENCE.VIEW.ASYNC.S ;  /* 0x00000000000073c6 */ /* 0x002e620000000000 */
[----:B------:R-:W-:-:S04]  /*1dd0*/  PRMT R2, RZ, 0x654, R2 ;  /* 0x00000654ff027816 */ /* 0x000fc80000000002 */
[----:B-1----:R1:W-:Y:S01]  /*1de0*/  SYNCS.ARRIVE.TRANS64.RED.A1T0 RZ, [R2+URZ], RZ ;  /* 0x000000ff02ff79a7 */ /* 0x0023e200081004ff */
[----:B--2---:R-:W-:-:S13]  /*1df0*/  LOP3.LUT P2, RZ, R6, 0x1, RZ, 0xc0, !PT ;  /* 0x0000000106ff7812 */ /* 0x004fda000784c0ff */
[----:B------:R-:W-:Y:S01]  /*1e00*/  @P2 SHF.R.U32.HI R3, RZ, 0x10, R5 ;  /* 0x00000010ff032819 */ /* 0x000fe20000011605 */
[----:B------:R-:W-:Y:S01]  /*1e10*/  VOTEU.ANY UP0, P2 ;  /* 0x0000000000ff7886 */ /* 0x000fe20001000100 */
[----:B------:R-:W-:Y:S02]  /*1e20*/  @P2 MOV R13, R4 ;  /* 0x00000004000d2202 */ /* 0x000fe40000000f00 */
[----:B------:R-:W-:Y:S02]  /*1e30*/  @P2 R2UR.BROADCAST UR8, R3 ;  /* 0x00000000030822ca */ /* 0x000fe400008e0000 */
[----:B------:R-:W-:-:S11]  /*1e40*/  @P2 LOP3.LUT R11, R5, 0xffff, RZ, 0xc0, !PT ;  /* 0x0000ffff050b2812 */ /* 0x000fd600078ec0ff */
[----:B------:R-:W-:Y:S01]  /*1e50*/  @UP0 UMOV UR36, UR8 ;  /* 0x0000000800240c82 */ /* 0x000fe20008000000 */
[----:B-1----:R-:W-:Y:S05]  /*1e60*/  @!P0 BRA `(.L_x_33) ;  /* 0x0000000000b88947 */ /* 0x002fea0003800000 */
[----:B------:R-:W4:Y:S01]  /*1e70*/  LDC.64 R4, c[0x0][0xb18] ;  /* 0x0002c600ff047b82 */ /* 0x000f220000000a00 */
[----:B------:R-:W-:-:S07]  /*1e80*/  ISETP.NE.AND P3, PT, R72, 0x1, PT ;  /* 0x000000014800780c */ /* 0x000fce0003f65270 */
[----:B------:R-:W1:Y:S08]  /*1e90*/  LDC.64 R6, c[0x0][0xb10] ;  /* 0x0002c400ff067b82 */ /* 0x000e700000000a00 */
[----:B------:R-:W2:Y:S08]  /*1ea0*/  LDC R16, c[0x0][0xb20] ;  /* 0x0002c800ff107b82 */ /* 0x000eb00000000800 */
[----:B------:R-:W3:Y:S01]  /*1eb0*/  LDC R18, c[0x0][0xb0c] ;  /* 0x0002c300ff127b82 */ /* 0x000ee20000000800 */
[----:B----4-:R-:W-:Y:S01]  /*1ec0*/  IMAD.HI.U32 R17, R0, R5, RZ ;  /* 0x0000000500117227 */ /* 0x010fe200078e00ff */
[----:B------:R-:W-:-:S03]  /*1ed0*/  ISETP.NE.AND P0, PT, R4, 0x1, PT ;  /* 0x000000010400780c */ /* 0x000fc60003f05270 */
[----:B------:R-:W-:-:S03]  /*1ee0*/  IMAD.HI.U32 R5, R11, R5, RZ ;  /* 0x000000050b057227 */ /* 0x000fc600078e00ff */
[----:B------:R-:W4:Y:S01]  /*1ef0*/  LDC.64 R2, c[0x0][0xb28] ;  /* 0x0002ca00ff027b82 */ /* 0x000f220000000a00 */
[----:B-1----:R-:W-:-:S04]  /*1f00*/  IMAD.HI.U32 R20, R9, R6, RZ ;  /* 0x0000000609147227 */ /* 0x002fc800078e00ff */
[----:B------:R-:W-:Y:S01]  /*1f10*/  IMAD.HI.U32 R22, R13, R6, RZ ;  /* 0x000000060d167227 */ /* 0x000fe200078e00ff */
[----:B------:R-:W-:Y:S02]  /*1f20*/  SHF.R.U32.HI R20, RZ, R7, R20 ;  /* 0x00000007ff147219 */ /* 0x000fe40000011614 */
[-C--:B--2---:R-:W-:Y:S02]  /*1f30*/  SHF.R.U32.HI R17, RZ, R16.reuse, R17 ;  /* 0x00000010ff117219 */ /* 0x084fe40000011611 */
[----:B------:R-:W-:Y:S02]  /*1f40*/  SHF.R.U32.HI R16, RZ, R16, R5 ;  /* 0x00000010ff107219 */ /* 0x000fe40000011605 */
[----:B------:R-:W-:Y:S02]  /*1f50*/  SEL R17, R0, R17, !P0 ;  /* 0x0000001100117207 */ /* 0x000fe40004000000 */
[----:B------:R-:W-:Y:S02]  /*1f60*/  SHF.R.U32.HI R22, RZ, R7, R22 ;  /* 0x00000007ff167219 */ /* 0x000fe40000011616 */
[----:B---3--:R-:W-:-:S02]  /*1f70*/  ISETP.NE.AND P1, PT, R18, 0x1, PT ;  /* 0x000000011200780c */ /* 0x008fc40003f25270 */
[----:B------:R-:W-:Y:S02]  /*1f80*/  SEL R5, R11, R16, !P0 ;  /* 0x000000100b057207 */ /* 0x000fe40004000000 */
[----:B------:R-:W-:Y:S02]  /*1f90*/  SEL R19, R9, R20, !P1 ;  /* 0x0000001409137207 */ /* 0x000fe40004800000 */
[----:B------:R-:W-:Y:S01]  /*1fa0*/  SEL R7, R13, R22, !P1 ;  /* 0x000000160d077207 */ /* 0x000fe20004800000 */
[----:B----4-:R-:W-:-:S04]  /*1fb0*/  IMAD.HI.U32 R20, R17, R2, RZ ;  /* 0x0000000211147227 */ /* 0x010fc800078e00ff */
[----:B------:R-:W-:Y:S01]  /*1fc0*/  IMAD.HI.U32 R6, R19, R2, RZ ;  /* 0x0000000213067227 */ /* 0x000fe200078e00ff */
[----:B------:R-:W-:-:S04]  /*1fd0*/  @P3 SHF.R.U32.HI R17, RZ, R3, R20 ;  /* 0x00000003ff113219 */ /* 0x000fc80000011614 */
        /* <DEDUP_REMOVED lines=8> */
[----:B------:R-:W-:-:S04]  /*2060*/  @!P0 IMAD.HI.U32 R16, R7, R2, RZ ;  /* 0x0000000207108227 */ /* 0x000fc800078e00ff */
[----:B------:R-:W-:Y:S01]  /*2070*/  IMAD.MOV R2, RZ, RZ, -R6 ;  /* 0x000000ffff027224 */ /* 0x000fe200078e0a06 */
[----:B------:R-:W-:-:S03]  /*2080*/  @!P0 SHF.R.U32.HI R16, RZ, R3, R16 ;  /* 0x00000003ff108219 */ /* 0x000fc60000011610 */
[----:B------:R-:W-:Y:S01]  /*2090*/  IMAD R2, R72, R2, R5 ;  /* 0x0000000248027224 */ /* 0x000fe200078e0205 */
[----:B------:R-:W-:Y:S02]  /*20a0*/  @!P0 SEL R3, R7, R16, !P3 ;  /* 0x0000001007038207 */ /* 0x000fe40005800000 */
[----:B------:R-:W-:-:S03]  /*20b0*/  IADD3 R16, PT, PT, -R5, RZ, RZ ;  /* 0x000000ff05107210 */ /* 0x000fc60007ffe1ff */
[--C-:B------:R-:W-:Y:S02]  /*20c0*/  @!P0 IMAD.IADD R6, R6, 0x1, -R3.reuse ;  /* 0x0000000106068824 */ /* 0x100fe400078e0a03 */
[----:B------:R-:W-:Y:S01]  /*20d0*/  @!P0 IMAD R3, R2, R19, R3 ;  /* 0x0000001302038224 */ /* 0x000fe200078e0203 */
[----:B------:R-:W-:Y:S01]  /*20e0*/  IADD3 R2, PT, PT, -R7, RZ, RZ ;  /* 0x000000ff07027210 */ /* 0x000fe20007ffe1ff */
[----:B------:R-:W-:Y:S02]  /*20f0*/  @!P0 IMAD R5, R72, R6, R7 ;  /* 0x0000000648058224 */ /* 0x000fe400078e0207 */
[----:B------:R-:W-:Y:S02]  /*2100*/  IMAD R11, R4, R16, R11 ;  /* 0x00000010040b7224 */ /* 0x000fe400078e020b */
[----:B------:R-:W-:Y:S02]  /*2110*/  @!P0 IMAD.MOV.U32 R7, RZ, RZ, R3 ;  /* 0x000000ffff078224 */ /* 0x000fe400078e0003 */
[----:B------:R-:W-:-:S02]  /*2120*/  IMAD R2, R18, R2, R13 ;  /* 0x0000000212027224 */ /* 0x000fc400078e020d */
[----:B------:R-:W-:Y:S02]  /*2130*/  IMAD R11, R5, R4, R11 ;  /* 0x00000004050b7224 */ /* 0x000fe400078e020b */
[----:B------:R-:W-:Y:S02]  /*2140*/  IMAD R13, R7, R18, R2 ;  /* 0x00000012070d7224 */ /* 0x000fe400078e0202 */
.L_x_33:
[----:B------:R-:W1:Y:S02]  /*2150*/  LDCU UR8, c[0x0][0xb30] ;  /* 0x00016600ff0877ac */ /* 0x000e640008000800 */
[----:B-1----:R-:W-:-:S09]  /*2160*/  UISETP.NE.AND UP0, UPT, UR8, 0x1, UPT ;  /* 0x000000010800788c */ /* 0x002fd2000bf05270 */
[----:B------:R-:W-:Y:S05]  /*2170*/  BRA.U UP0, `(.L_x_34) ;  /* 0x0000000100407547 */ /* 0x000fea000b800000 */
[----:B------:R-:W1:Y:S08]  /*2180*/  LDC.64 R4, c[0x0][0xb10] ;  /* 0x0002c400ff047b82 */ /* 0x000e700000000a00 */
[----:B------:R-:W2:Y:S08]  /*2190*/  LDC.64 R2, c[0x0][0xb18] ;  /* 0x0002c600ff027b82 */ /* 0x000eb00000000a00 */
[----:B------:R-:W3:Y:S08]  /*21a0*/  LDC R6, c[0x0][0xb20] ;  /* 0x0002c800ff067b82 */ /* 0x000ef00000000800 */
[----:B------:R-:W4:Y:S01]  /*21b0*/  LDC R16, c[0x0][0xb0c] ;  /* 0x0002c300ff107b82 */ /* 0x000f220000000800 */
[----:B-1----:R-:W-:-:S05]  /*21c0*/  IMAD.HI.U32 R4, R13, R4, RZ ;  /* 0x000000040d047227 */ /* 0x002fca00078e00ff */
[----:B------:R-:W-:Y:S01]  /*21d0*/  SHF.R.U32.HI R4, RZ, R5, R4 ;  /* 0x00000005ff047219 */ /* 0x000fe20000011604 */
[----:B--2---:R-:W-:Y:S01]  /*21e0*/  IMAD.HI.U32 R3, R11, R3, RZ ;  /* 0x000000030b037227 */ /* 0x004fe200078e00ff */
[----:B------:R-:W-:-:S04]  /*21f0*/  ISETP.NE.AND P0, PT, R2, 0x1, PT ;  /* 0x000000010200780c */ /* 0x000fc80003f05270 */
[----:B---3--:R-:W-:-:S04]  /*2200*/  SHF.R.U32.HI R6, RZ, R6, R3 ;  /* 0x00000006ff067219 */ /* 0x008fc80000011603 */
[----:B------:R-:W-:Y:S02]  /*2210*/  SEL R3, R11, R6, !P0 ;  /* 0x000000060b037207 */ /* 0x000fe40004000000 */
[----:B----4-:R-:W-:-:S04]  /*2220*/  ISETP.NE.AND P1, PT, R16, 0x1, PT ;  /* 0x000000011000780c */ /* 0x010fc80003f25270 */
[----:B------:R-:W-:-:S05]  /*2230*/  SEL R4, R13, R4, !P1 ;  /* 0x000000040d047207 */ /* 0x000fca0004800000 */
[----:B------:R-:W-:Y:S02]  /*2240*/  IMAD.IADD R5, R3, 0x1, -R4 ;  /* 0x0000000103057824 */ /* 0x000fe400078e0a04 */
[----:B------:R-:W-:Y:S02]  /*2250*/  IMAD.IADD R3, R4, 0x1, -R3 ;  /* 0x0000000104037824 */ /* 0x000fe400078e0a03 */
[----:B------:R-:W-:Y:S02]  /*2260*/  IMAD R13, R5, R16, R13 ;  /* 0x00000010050d7224 */ /* 0x000fe400078e020d */
[----:B------:R-:W-:-:S07]  /*2270*/  IMAD R11, R3, R2, R11 ;  /* 0x00000002030b7224 */ /* 0x000fce00078e020b */
.L_x_34:
[----:B------:R-:W-:Y:S01]  /*2280*/  VIADD R14, R14, 0x1 ;  /* 0x000000010e0e7836 */ /* 0x000fe20000000000 */
[----:B------:R-:W-:Y:S01]  /*2290*/  PLOP3.LUT P1, PT, PT, PT, PT, 0x80, 0x8 ;  /* 0x000000000008781c */ /* 0x000fe20003f2f070 */
[----:B------:R-:W-:Y:S02]  /*22a0*/  IMAD.IADD R21, R13, 0x1, R152 ;  /* 0x000000010d157824 */ /* 0x000fe400078e0298 */
[----:B------:R-:W-:Y:S01]  /*22b0*/  IMAD.IADD R20, R11, 0x1, R150 ;  /* 0x000000010b147824 */ /* 0x000fe200078e0296 */
[----:B------:R-:W-:-:S04]  /*22c0*/  ISETP.NE.AND P0, PT, R14, 0x2, PT ;  /* 0x000000020e00780c */ /* 0x000fc80003f05270 */
[----:B------:R-:W-:Y:S02]  /*22d0*/  SEL R3, RZ, 0x1, P0 ;  /* 0x00000001ff037807 */ /* 0x000fe40000000000 */
[----:B------:R-:W-:Y:S02]  /*22e0*/  SEL R14, R14, RZ, P0 ;  /* 0x000000ff0e0e7207 */ /* 0x000fe40000000000 */
[----:B------:R-:W-:Y:S01]  /*22f0*/  LOP3.LUT R12, R12, R3, RZ, 0x3c, !PT ;  /* 0x000000030c0c7212 */ /* 0x000fe200078e3cff */
[----:B------:R-:W-:Y:S06]  /*2300*/  @P2 BRA `(.L_x_35) ;  /* 0xfffffff000982947 */ /* 0x000fec000383ffff */
[----:B------:R-:W-:Y:S01]  /*2310*/  UIADD3 UR4, UPT, UPT, UR4, 0x38, URZ ;  /* 0x0000003804047890 */ /* 0x000fe2000fffe0ff */
[----:B------:R-:W-:-:S03]  /*2320*/  SHF.L.U32 R3, R15, 0x1f, RZ ;  /* 0x0000001f0f037819 */ /* 0x000fc600000006ff */
[----:B------:R-:W-:-:S09]  /*2330*/  ULEA UR5, UR6, UR4, 0x3 ;  /* 0x0000000406057291 */ /* 0x000fd2000f8e18ff */
[----:B------:R-:W1:Y:S02]  /*2340*/  SYNCS.PHASECHK.TRANS64.TRYWAIT P0, [UR5], R3 ;  /* 0x00000003ff0075a7 */ /* 0x000e640008001105 */
[----:B-1----:R-:W-:Y:S05]  /*2350*/  @!P0 BRA `(.L_x_36) ;  /* 0x0000008c00f88947 */ /* 0x002fea0003800000 */
.L_x_131:
[----:B------:R-:W-:-:S04]  /*2360*/  UIADD3 UR6, UPT, UPT, UR6, 0x1, URZ ;  /* 0x0000000106067890 */ /* 0x000fc8000fffe0ff */
[----:B------:R-:W-:-:S04]  /*2370*/  UISETP.NE.AND UP0, UPT, UR6, 0x7, UPT ;  /* 0x000000070600788c */ /* 0x000fc8000bf05270 */
[----:B------:R-:W-:Y:S02]  /*2380*/  USEL UR7, URZ, 0x1, UP0 ;  /* 0x00000001ff077887 */ /* 0x000fe40008000000 */
[----:B------:R-:W-:-:S04]  /*2390*/  USEL UR6, UR6, URZ, UP0 ;  /* 0x000000ff06067287 */ /* 0x000fc80008000000 */
[----:B------:R-:W-:Y:S01]  /*23a0*/  ULEA UR5, UR6, UR4, 0x3 ;  /* 0x0000000406057291 */ /* 0x000fe2000f8e18ff */
[----:B------:R-:W-:-:S04]  /*23b0*/  LOP3.LUT R2, R15, UR7, RZ, 0x3c, !PT ;  /* 0x000000070f027c12 */ /* 0x000fc8000f8e3cff */
[----:B-1----:R-:W-:-:S04]  /*23c0*/  SHF.L.U32 R3, R2, 0x1f, RZ ;  /* 0x0000001f02037819 */ /* 0x002fc800000006ff */
[----:B------:R-:W1:Y:S02]  /*23d0*/  SYNCS.PHASECHK.TRANS64.TRYWAIT P0, [UR5], R3 ;  /* 0x00000003ff0075a7 */ /* 0x000e640008001105 */
[----:B-1----:R-:W-:Y:S05]  /*23e0*/  @!P0 BRA `(.L_x_37) ;  /* 0x0000008c00ec8947 */ /* 0x002fea0003800000 */
.L_x_133:
        /* <DEDUP_REMOVED lines=9> */
.L_x_135:
        /* <DEDUP_REMOVED lines=9> */
.L_x_137:
        /* <DEDUP_REMOVED lines=9> */
.L_x_139:
        /* <DEDUP_REMOVED lines=9> */
.L_x_141:
[----:B------:R-:W-:-:S04]  /*2630*/  UIADD3 UR6, UPT, UPT, UR6, 0x1, URZ ;  /* 0x0000000106067890 */ /* 0x000fc8000fffe0ff */
[----:B------:R-:W-:-:S04]  /*2640*/  UISETP.NE.AND UP0, UPT, UR6, 0x7, UPT ;  /* 0x000000070600788c */ /* 0x000fc8000bf05270 */
[----:B------:R-:W-:Y:S02]  /*2650*/  USEL UR5, URZ, 0x1, UP0 ;  /* 0x00000001ff057887 */ /* 0x000fe40008000000 */
[----:B------:R-:W-:-:S04]  /*2660*/  USEL UR6, UR6, URZ, UP0 ;  /* 0x000000ff06067287 */ /* 0x000fc80008000000 */
[----:B------:R-:W-:Y:S01]  /*2670*/  ULEA UR6, UR6, UR4, 0x3 ;  /* 0x0000000406067291 */ /* 0x000fe2000f8e18ff */
[----:B-1----:R-:W-:-:S04]  /*2680*/  LOP3.LUT R3, R2, UR5, RZ, 0x3c, !PT ;  /* 0x0000000502037c12 */ /* 0x002fc8000f8e3cff */
[----:B------:R-:W-:Y:S01]  /*2690*/  SHF.L.U32 R3, R3, 0x1f, RZ ;  /* 0x0000001f03037819 */ /* 0x000fe200000006ff */
[----:B----4-:R-:W-:-:S07]  /*26a0*/  IMAD.U32 R0, RZ, RZ, UR6 ;  /* 0x00000006ff007e24 */ /* 0x010fce000f8e00ff */
.L_x_42:
[----:B-1----:R1:W2:Y:S02]  /*26b0*/  SYNCS.PHASECHK.TRANS64.TRYWAIT P0, [R0+URZ], R3 ;  /* 0x00000003000075a7 */ /* 0x0022a400080011ff */
[----:B--2---:R-:W-:Y:S05]  /*26c0*/  @!P0 NANOSLEEP.SYNCS 0x989680 ;  /* 0x009896800000895d */ /* 0x004fea0003900000 */
[----:B------:R-:W2:Y:S02]  /*26d0*/  @!P0 SYNCS.PHASECHK.TRANS64 P0, [R0+URZ], R3 ;  /* 0x00000003000085a7 */ /* 0x000ea400080010ff */
[----:B--2---:R-:W-:Y:S05]  /*26e0*/  @P0 EXIT ;  /* 0x000000000000094d */ /* 0x004fea0003800000 */
[----:B------:R-:W-:Y:S05]  /*26f0*/  BRA `(.L_x_42) ;  /* 0xfffffffc00ec7947 */ /* 0x000fea000383ffff */
.L_x_17:
[----:B------:R-:W-:-:S04]  /*2700*/  UISETP.NE.AND UP1, UPT, UR37, URZ, UPT ;  /* 0x000000ff2500728c */ /* 0x000fc8000bf25270 */
[----:B------:R-:W-:-:S09]  /*2710*/  UISETP.NE.OR UP1, UPT, UR8, 0x1, UP1 ;  /* 0x000000010800788c */ /* 0x000fd20008f25670 */
[----:B------:R-:W-:Y:S05]  /*2720*/  BRA.U UP1, `(.L_x_43) ;  /* 0x0000000501487547 */ /* 0x000fea000b800000 */
[----:B------:R-:W-:Y:S01]  /*2730*/  ISETP.NE.AND P2, PT, R2, RZ, PT ;  /* 0x000000ff0200720c */ /* 0x000fe20003f45270 */
[----:B------:R-:W-:Y:S01]  /*2740*/  IMAD.MOV.U32 R12, RZ, RZ, 0x1 ;  /* 0x00000001ff0c7424 */ /* 0x000fe200078e00ff */
[----:B------:R-:W-:Y:S02]  /*2750*/  CS2R R10, SRZ ;  /* 0x00000000000a7805 */ /* 0x000fe4000001ff00 */
[----:B------:R-:W-:Y:S01]  /*2760*/  CS2R R8, SRZ ;  /* 0x0000000000087805 */ /* 0x000fe2000001ff00 */
[----:B------:R-:W-:Y:S01]  /*2770*/  UMOV UR4, 0x400 ;  /* 0x0000040000047882 */ /* 0x000fe20000000000 */
[----:B------:R-:W-:Y:S01]  /*2780*/  UMOV UR6, URZ ;  /* 0x000000ff00067c82 */ /* 0x000fe20008000000 */
[----:B------:R-:W-:-:S12]  /*2790*/  ULEA UR37, UR37, UR4, 0x18 ;  /* 0x0000000425257291 */ /* 0x000fd8000f8ec0ff */
.L_x_47:
[----:B------:R-:W-:Y:S02]  /*27a0*/  LEA R0, R8, UR37, 0x3 ;  /* 0x0000002508007c11 */ /* 0x000fe4000f8e18ff */
[----:B------:R-:W-:-:S03]  /*27b0*/  SHF.L.U32 R5, R9, 0x1f, RZ ;  /* 0x0000001f09057819 */ /* 0x000fc600000006ff */
[----:B------:R-:W-:Y:S01]  /*27c0*/  VIADD R4, R0, 0x110 ;  /* 0x0000011000047836 */ /* 0x000fe20000000000 */
[----:B------:R-:W1:Y:S02]  /*27d0*/  SYNCS.PHASECHK.TRANS64.TRYWAIT P0, [R0+URZ+0x100], R5 ;  /* 0x00010005000075a7 */ /* 0x000e6400080011ff */
[----:B-1----:R-:W-:Y:S05]  /*27e0*/  @!P0 BRA `(.L_x_44) ;  /* 0x0000008c00648947 */ /* 0x002fea0003800000 */
.L_x_142:
[----:B------:R-:W-:Y:S01]  /*27f0*/  ULEA UR5, UR6, UR37, 0x3 ;  /* 0x0000002506057291 */ /* 0x000fe2000f8e18ff */
[----:B------:R-:W-:Y:S02]  /*2800*/  PRMT R4, RZ, 0x654, R4 ;  /* 0x00000654ff047816 */ /* 0x000fe40000000004 */
[----:B-1----:R-:W-:Y:S01]  /*2810*/  SHF.L.U32 R5, R12, 0x1f, RZ ;  /* 0x0000001f0c057819 */ /* 0x002fe200000006ff */
[----:B------:R-:W-:Y:S01]  /*2820*/  UIADD3 UR4, UPT, UPT, UR5, 0xc0, URZ ;  /* 0x000000c005047890 */ /* 0x000fe2000fffe0ff */
[----:B------:R1:W-:Y:S05]  /*2830*/  SYNCS.ARRIVE.TRANS64.RED.A1T0 RZ, [R4+URZ], RZ ;  /* 0x000000ff04ff79a7 */ /* 0x0003ea00081004ff */
[----:B------:R-:W-:Y:S01]  /*2840*/  IMAD.U32 R7, RZ, RZ, UR4 ;  /* 0x00000004ff077e24 */ /* 0x000fe2000f8e00ff */
[----:B------:R-:W2:Y:S04]  /*2850*/  SYNCS.PHASECHK.TRANS64.TRYWAIT P0, [UR5+0xd0], R5 ;  /* 0x0000d005ff0075a7 */ /* 0x000ea80008001105 */
[----:B------:R-:W-:Y:S01]  /*2860*/  PRMT R6, R2, 0x654, R7 ;  /* 0x0000065402067816 */ /* 0x000fe20000000007 */
[----:B-1----:R-:W-:Y:S01]  /*2870*/  @!P2 IMAD.MOV.U32 R4, RZ, RZ, 0x10 ;  /* 0x00000010ff04a424 */ /* 0x002fe200078e00ff */
[----:B--2---:R-:W-:Y:S06]  /*2880*/  @!P0 BRA `(.L_x_45) ;  /* 0x0000008c00508947 */ /* 0x004fec0003800000 */
.L_x_144:
[----:B------:R-:W-:Y:S01]  /*2890*/  ULEA UR4, UR6, UR37, 0x4 ;  /* 0x0000002506047291 */ /* 0x000fe2000f8e20ff */
[----:B------:R-:W-:Y:S01]  /*28a0*/  SEL R3, R6, R3, !P2 ;  /* 0x0000000306037207 */ /* 0x000fe20005000000 */
[----:B------:R-:W-:Y:S01]  /*28b0*/  UIADD3 UR5, UPT, UPT, UR5, 0xc0, URZ ;  /* 0x000000c005057890 */ /* 0x000fe2000fffe0ff */
[----:B-1----:R-:W-:Y:S01]  /*28c0*/  LEA R0, R11, UR37, 0x3 ;  /* 0x000000250b007c11 */ /* 0x002fe2000f8e18ff */
[----:B------:R-:W-:Y:S01]  /*28d0*/  UIADD3 UR4, UPT, UPT, UR4, 0x130, URZ ;  /* 0x0000013004047890 */ /* 0x000fe2000fffe0ff */
[----:B------:R-:W-:Y:S01]  /*28e0*/  SHF.L.U32 R5, R10, 0x1f, RZ ;  /* 0x0000001f0a057819 */ /* 0x000fe200000006ff */
[----:B------:R1:W-:Y:S01]  /*28f0*/  @!P2 SYNCS.ARRIVE.TRANS64.RED RZ, [R3+URZ], R4 ;  /* 0x0000000403ffa9a7 */ /* 0x0003e200080004ff */
[----:B------:R-:W-:Y:S01]  /*2900*/  UIADD3 UR6, UPT, UPT, UR6, 0x1, URZ ;  /* 0x0000000106067890 */ /* 0x000fe2000fffe0ff */
[----:B------:R-:W-:-:S03]  /*2910*/  VIADD R8, R8, 0x1 ;  /* 0x0000000108087836 */ /* 0x000fc60000000000 */
[----:B------:R-:W-:Y:S02]  /*2920*/  UISETP.NE.AND UP0, UPT, UR6, 0x2, UPT ;  /* 0x000000020600788c */ /* 0x000fe4000bf05270 */
[----:B------:R-:W-:Y:S06]  /*2930*/  UGETNEXTWORKID.BROADCAST [UR4], [UR5] ;  /* 0x00000000040073ca */ /* 0x000fec0008000100 */
[----:B------:R-:W-:Y:S01]  /*2940*/  USEL UR4, URZ, 0x1, UP0 ;  /* 0x00000001ff047887 */ /* 0x000fe20008000000 */
[----:B------:R-:W-:Y:S01]  /*2950*/  ISETP.NE.AND P0, PT, R8, 0x2, PT ;  /* 0x000000020800780c */ /* 0x000fe20003f05270 */
[----:B------:R-:W-:Y:S01]  /*2960*/  USEL UR6, UR6, URZ, UP0 ;  /* 0x000000ff06067287 */ /* 0x000fe20008000000 */
[----:B------:R-:W2:Y:S03]  /*2970*/  SYNCS.PHASECHK.TRANS64.TRYWAIT P1, [R0+URZ+0xc0], R5 ;  /* 0x0000c005000075a7 */ /* 0x000ea600080211ff */
[----:B------:R-:W-:Y:S01]  /*2980*/  LOP3.LUT R12, R12, UR4, RZ, 0x3c, !PT ;  /* 0x000000040c0c7c12 */ /* 0x000fe2000f8e3cff */
[----:B-12---:R-:W-:Y:S07]  /*2990*/  @!P1 BRA `(.L_x_46) ;  /* 0x0000008c00249947 */ /* 0x006fee0003800000 */
.L_x_145:
[C---:B------:R-:W-:Y:S01]  /*29a0*/  LEA R4, R11.reuse, UR37, 0x4 ;  /* 0x000000250b047c11 */ /* 0x040fe2000f8e20ff */
[----:B-1----:R-:W-:Y:S01]  /*29b0*/  VIADD R0, R0, 0xd0 ;  /* 0x000000d000007836 */ /* 0x002fe20000000000 */
[----:B------:R-:W-:Y:S01]  /*29c0*/  SEL R8, R8, RZ, P0 ;  /* 0x000000ff08087207 */ /* 0x000fe20000000000 */
[----:B------:R-:W-:-:S03]  /*29d0*/  VIADD R11, R11, 0x1 ;  /* 0x000000010b0b7836 */ /* 0x000fc60000000000 */
[----:B------:R-:W1:Y:S01]  /*29e0*/  LDS.128 R4, [R4+0x130] ;  /* 0x0001300004047984 */ /* 0x000e620000000c00 */
[----:B------:R-:W-:Y:S02]  /*29f0*/  PRMT R0, RZ, 0x654, R0 ;  /* 0x00000654ff007816 */ /* 0x000fe40000000000 */
[C---:B------:R-:W-:Y:S01]  /*2a00*/  ISETP.NE.AND P1, PT, R11.reuse, 0x2, PT ;  /* 0x000000020b00780c */ /* 0x040fe20003f25270 */
[----:B------:R-:W-:Y:S01]  /*2a10*/  @!PT LDS RZ, [RZ] ;  /* 0x00000000fffff984 */ /* 0x000fe20000000800 */
[----:B------:R-:W-:Y:S01]  /*2a20*/  @!PT LDS RZ, [RZ] ;  /* 0x00000000fffff984 */ /* 0x000fe20000000800 */
[----:B------:R-:W-:Y:S01]  /*2a30*/  @!PT LDS RZ, [RZ] ;  /* 0x00000000fffff984 */ /* 0x000fe20000000800 */
[----:B------:R-:W-:Y:S01]  /*2a40*/  @!PT LDS RZ, [RZ] ;  /* 0x00000000fffff984 */ /* 0x000fe20000000800 */
[----:B------:R2:W-:Y:S06]  /*2a50*/  MEMBAR.ALL.CTA ;  /* 0x0000000000007992 */ /* 0x0005ec0000008000 */
[----:B--2---:R-:W2:Y:S01]  /*2a60*/  FENCE.VIEW.ASYNC.S ;  /* 0x00000000000073c6 */ /* 0x004ea20000000000 */
[----:B------:R-:W-:Y:S01]  /*2a70*/  SEL R11, R11, RZ, P1 ;  /* 0x000000ff0b0b7207 */ /* 0x000fe20000800000 */
[----:B--2---:R2:W-:Y:S01]  /*2a80*/  SYNCS.ARRIVE.TRANS64.RED.A1T0 RZ, [R0+URZ], RZ ;  /* 0x000000ff00ff79a7 */ /* 0x0045e200081004ff */
[----:B-1----:R-:W-:-:S02]  /*2a90*/  LOP3.LUT P3, RZ, R6, 0x1, RZ, 0xc0, !PT ;  /* 0x0000000106ff7812 */ /* 0x002fc4000786c0ff */
[----:B------:R-:W-:-:S04]  /*2aa0*/  SEL R5, RZ, 0x1, P1 ;  /* 0x00000001ff057807 */ /* 0x000fc80000800000 */
[----:B------:R-:W-:Y:S02]  /*2ab0*/  LOP3.LUT R10, R10, R5, RZ, 0x3c, !PT ;  /* 0x000000050a0a7212 */ /* 0x000fe400078e3cff */
[----:B--2---:R-:W-:-:S04]  /*2ac0*/  SEL R0, RZ, 0x1, P0 ;  /* 0x00000001ff007807 */ /* 0x004fc80000000000 */
[----:B------:R-:W-:Y:S01]  /*2ad0*/  LOP3.LUT R9, R9, R0, RZ, 0x3c, !PT ;  /* 0x0000000009097212 */ /* 0x000fe200078e3cff */
[----:B------:R-:W-:Y:S06]  /*2ae0*/  @P3 BRA `(.L_x_47) ;  /* 0xfffffffc002c3947 */ /* 0x000fec000383ffff */
[----:B------:R-:W-:Y:S01]  /*2af0*/  ULEA UR5, UR6, UR37, 0x3 ;  /* 0x0000002506057291 */ /* 0x000fe2000f8e18ff */
[----:B------:R-:W-:-:S08]  /*2b00*/  SHF.L.U32 R3, R12, 0x1f, RZ ;  /* 0x0000001f0c037819 */ /* 0x000fd000000006ff */
[----:B------:R-:W1:Y:S02]  /*2b10*/  SYNCS.PHASECHK.TRANS64 P0, [UR5+0xd0], R3 ;  /* 0x0000d003ff0075a7 */ /* 0x000e640008001005 */
[----:B-1----:R-:W-:Y:S05]  /*2b20*/  @P0 BRA `(.L_x_48) ;  /* 0x0000000000080947 */ /* 0x002fea0003800000 */
[----:B------:R-:W1:Y:S02]  /*2b30*/  SYNCS.PHASECHK.TRANS64.TRYWAIT P0, [UR5+0xd0], R3 ;  /* 0x0000d003ff0075a7 */ /* 0x000e640008001105 */
[----:B-1----:R-:W-:Y:S05]  /*2b40*/  @!P0 BRA `(.L_x_49) ;  /* 0x0000008800cc8947 */ /* 0x002fea0003800000 */
.L_x_48:
[----:B------:R-:W-:-:S04]  /*2b50*/  UIADD3 UR4, UPT, UPT, UR6, 0x1, URZ ;  /* 0x0000000106047890 */ /* 0x000fc8000fffe0ff */
[----:B------:R-:W-:-:S04]  /*2b60*/  UISETP.NE.AND UP0, UPT, UR4, 0x2, UPT ;  /* 0x000000020400788c */ /* 0x000fc8000bf05270 */
[----:B------:R-:W-:Y:S02]  /*2b70*/  USEL UR7, URZ, 0x1, UP0 ;  /* 0x00000001ff077887 */ /* 0x000fe40008000000 */
[----:B------:R-:W-:-:S04]  /*2b80*/  USEL UR4, UR4, URZ, UP0 ;  /* 0x000000ff04047287 */ /* 0x000fc80008000000 */
[----:B------:R-:W-:Y:S01]  /*2b90*/  ULEA UR4, UR4, UR37, 0x3 ;  /* 0x0000002504047291 */ /* 0x000fe2000f8e18ff */
[----:B-1----:R-:W-:-:S04]  /*2ba0*/  LOP3.LUT R3, R12, UR7, RZ, 0x3c, !PT ;  /* 0x000000070c037c12 */ /* 0x002fc8000f8e3cff */
[----:B------:R-:W-:-:S04]  /*2bb0*/  SHF.L.U32 R0, R3, 0x1f, RZ ;  /* 0x0000001f03007819 */ /* 0x000fc800000006ff */
[----:B------:R-:W1:Y:S02]  /*2bc0*/  SYNCS.PHASECHK.TRANS64 P0, [UR4+0xd0], R0 ;  /* 0x0000d000ff0075a7 */ /* 0x000e640008001004 */
[----:B-1----:R-:W-:Y:S05]  /*2bd0*/  @P0 EXIT ;  /* 0x000000000000094d */ /* 0x002fea0003800000 */
[----:B------:R-:W-:Y:S02]  /*2be0*/  SHF.L.U32 R3, R3, 0x1f, RZ ;  /* 0x0000001f03037819 */ /* 0x000fe400000006ff */
[----:B------:R-:W-:-:S07]  /*2bf0*/  MOV R0, UR4 ;  /* 0x0000000400007c02 */ /* 0x000fce0008000f00 */
.L_x_50:
[----:B-1----:R1:W2:Y:S02]  /*2c00*/  SYNCS.PHASECHK.TRANS64.TRYWAIT P0, [R0+URZ+0xd0], R3 ;  /* 0x0000d003000075a7 */ /* 0x0022a400080011ff */
[----:B--2---:R-:W-:Y:S05]  /*2c10*/  @!P0 NANOSLEEP.SYNCS 0x989680 ;  /* 0x009896800000895d */ /* 0x004fea0003900000 */
[----:B------:R-:W2:Y:S02]  /*2c20*/  @!P0 SYNCS.PHASECHK.TRANS64 P0, [R0+URZ+0xd0], R3 ;  /* 0x0000d003000085a7 */ /* 0x000ea400080010ff */
[----:B--2---:R-:W-:Y:S05]  /*2c30*/  @P0 EXIT ;  /* 0x000000000000094d */ /* 0x004fea0003800000 */
[----:B------:R-:W-:Y:S05]  /*2c40*/  BRA `(.L_x_50) ;  /* 0xfffffffc00ec7947 */ /* 0x000fea000383ffff */
.L_x_43:
[----:B------:R-:W-:-:S09]  /*2c50*/  UISETP.NE.AND UP1, UPT, UR8, URZ, UPT ;  /* 0x000000ff0800728c */ /* 0x000fd2000bf25270 */
[----:B------:R-:W-:Y:S05]  /*2c60*/  BRA.U UP1, `(.L_x_51) ;  /* 0x0000000d01347547 */ /* 0x000fea000b800000 */
[----:B------:R-:W-:Y:S01]  /*2c70*/  UMOV UR4, 0x40 ;  /* 0x0000004000047882 */ /* 0x000fe20000000000 */
[----:B------:R-:W-:Y:S01]  /*2c80*/  NOP ;  /* 0x0000000000007918 */ /* 0x000fe20000000000 */
[----:B------:R-:W-:Y:S01]  /*2c90*/  ULEA UR4, UR37, UR4, 0x18 ;  /* 0x0000000425047291 */ /* 0x000fe2000f8ec0ff */
[----:B------:R-:W-:Y:S02]  /*2ca0*/  UMOV UR5, 0x400 ;  /* 0x0000040000057882 */ /* 0x000fe40000000000 */
[----:B------:R-:W-:-:S06]  /*2cb0*/  ULEA UR37, UR37, UR5, 0x18 ;  /* 0x0000000525257291 */ /* 0x000fcc000f8ec0ff */
[----:B------:R-:W1:Y:S02]  /*2cc0*/  LDS.U8 R0, [UR4+0x1c] ;  /* 0x00001c04ff007984 */ /* 0x000e640008000000 */
[----:B-1----:R-:W-:-:S13]  /*2cd0*/  ISETP.NE.AND P0, PT, R0, RZ, PT ;  /* 0x000000ff0000720c */ /* 0x002fda0003f05270 */
[----:B------:R-:W-:Y:S05]  /*2ce0*/  @P0 BRA `(.L_x_52) ;  /* 0x0000000000580947 */ /* 0x000fea0003800000 */
[----:B------:R-:W-:-:S13]  /*2cf0*/  ELECT P0, URZ, PT ;  /* 0x0000000000ff782f */ /* 0x000fda0003800000 */
[----:B------:R-:W-:Y:S05]  /*2d00*/  @!P0 BRA `(.L_x_53) ;  /* 0x0000000000608947 */ /* 0x000fea0003800000 */
[----:B------:R-:W-:Y:S01]  /*2d10*/  UMOV UR5, 0x10 ;  /* 0x0000001000057882 */ /* 0x000fe20000000000 */
[----:B------:R-:W-:Y:S01]  /*2d20*/  HFMA2 R0, -RZ, RZ, 0, 5.9604644775390625e-08 ;  /* 0x00000001ff007431 */ /* 0x000fe200000001ff */
[----:B------:R-:W-:-:S03]  /*2d30*/  MOV R2, 0xffff ;  /* 0x0000ffff00027802 */ /* 0x000fc60000000f00 */
[----:B------:R-:W-:Y:S04]  /*2d40*/  DEPBAR.LE SB1, 0x36 ;  /* 0x00009d800000791a */ /* 0x000fe80000000000 */
[----:B------:R-:W1:Y:S02]  /*2d50*/  UTCATOMSWS.FIND_AND_SET.ALIGN UP0, UR5, UR5 ;  /* 0x00000005000575e3 */ /* 0x000e640008000800 */
[----:B-1----:R-:W-:Y:S01]  /*2d60*/  MOV R3, UR5 ;  /* 0x0000000500037c02 */ /* 0x002fe20008000f00 */
[----:B------:R-:W-:Y:S06]  /*2d70*/  BRA.U UP0, `(.L_x_54) ;  /* 0x0000000100187547 */ /* 0x000fec000b800000 */
.L_x_55:
[----:B------:R-:W-:Y:S05]  /*2d80*/  NANOSLEEP 0x64 ;  /* 0x000000640000795d */ /* 0x000fea0003800000 */
[----:B------:R-:W-:-:S05]  /*2d90*/  UMOV UR5, 0x10 ;  /* 0x0000001000057882 */ /* 0x000fca0000000000 */
[----:B------:R-:W-:Y:S04]  /*2da0*/  DEPBAR.LE SB1, 0x36 ;  /* 0x00009d800000791a */ /* 0x000fe80000000000 */
[----:B------:R-:W1:Y:S02]  /*2db0*/  UTCATOMSWS.FIND_AND_SET.ALIGN UP0, UR5, UR5 ;  /* 0x00000005000575e3 */ /* 0x000e640008000800 */
[----:B-1----:R-:W-:Y:S01]  /*2dc0*/  MOV R3, UR5 ;  /* 0x0000000500037c02 */ /* 0x002fe20008000f00 */
[----:B------:R-:W-:Y:S05]  /*2dd0*/  BRA.U !UP0, `(.L_x_55) ;  /* 0xfffffffd08e87547 */ /* 0x000fea000b83ffff */
.L_x_54:
[-C--:B------:R-:W-:Y:S02]  /*2de0*/  SHF.L.U32 R2, R2, R3.reuse, RZ ;  /* 0x0000000302027219 */ /* 0x080fe400000006ff */
[----:B------:R-:W-:Y:S01]  /*2df0*/  SHF.L.U32 R0, R0, R3, RZ ;  /* 0x0000000300007219 */ /* 0x000fe200000006ff */
[----:B------:R-:W-:Y:S02]  /*2e00*/  IMAD.SHL.U32 R3, R3, 0x20, RZ ;  /* 0x0000002003037824 */ /* 0x000fe400078e00ff */
[----:B------:R1:W-:Y:S04]  /*2e10*/  ATOMS.OR RZ, [UR4+0x14], R2 ;  /* 0x00001402ffff798c */ /* 0x0003e8000b000004 */
[----:B------:R1:W-:Y:S04]  /*2e20*/  ATOMS.OR RZ, [UR4+0x18], R0 ;  /* 0x00001800ffff798c */ /* 0x0003e8000b000004 */
[----:B------:R1:W-:Y:S01]  /*2e30*/  STS [UR37+0x150], R3 ;  /* 0x00015003ff007988 */ /* 0x0003e20008000825 */
[----:B------:R-:W-:Y:S05]  /*2e40*/  BRA `(.L_x_53) ;  /* 0x0000000000107947 */ /* 0x000fea0003800000 */
.L_x_52:
[----:B------:R-:W-:Y:S02]  /*2e50*/  MOV R0, 0xffffffff ;  /* 0xffffffff00007802 */ /* 0x000fe40000000f00 */
[----:B------:R-:W-:-:S03]  /*2e60*/  MOV R2, 0x2e90 ;  /* 0x00002e9000027802 */ /* 0x000fc60000000f00 */
[----:B------:R1:W-:Y:S04]  /*2e70*/  STS [UR37+0x150], R0 ;  /* 0x00015000ff007988 */ /* 0x0003e80008000825 */
[----:B-1-3-5:R-:W-:Y:S05]  /*2e80*/  CALL.REL.NOINC `($__internal_1_$__cuda_sm10x_tcgen05_guardrail_trap_phase_invalid_during_alloc) ;  /* 0x0000008c00e07944 */ /* 0x02afea0003c00000 */
.L_x_53:
[----:B------:R-:W-:Y:S05]  /*2e90*/  WARPSYNC.ALL ;  /* 0x0000000000007948 */ /* 0x000fea0003800000 */
[----:B------:R-:W2:Y:S01]  /*2ea0*/  S2UR UR6, SR_CgaCtaId ;  /* 0x00000000000679c3 */ /* 0x000ea20000008800 */
[----:B------:R-:W-:Y:S01]  /*2eb0*/  UMOV UR4, 0x400 ;  /* 0x0000040000047882 */ /* 0x000fe20000000000 */
[----:B------:R-:W-:-:S06]  /*2ec0*/  NOP ;  /* 0x0000000000007918 */ /* 0x000fcc0000000000 */
[----:B------:R-:W-:Y:S06]  /*2ed0*/  BAR.ARV 0x6, 0xa0 ;  /* 0x0182800000007b1d */ /* 0x000fec0000002000 */
[----:B------:R-:W4:Y:S01]  /*2ee0*/  LDCU UR7, c[0x0][0x38c] ;  /* 0x00007180ff0777ac */ /* 0x000f220008000800 */
[----:B------:R-:W-:Y:S01]  /*2ef0*/  IMAD.MOV.U32 R11, RZ, RZ, 0x1 ;  /* 0x00000001ff0b7424 */ /* 0x000fe200078e00ff */
[----:B------:R-:W-:Y:S01]  /*2f00*/  CS2R R8, SRZ ;  /* 0x0000000000087805 */ /* 0x000fe2000001ff00 */
[----:B------:R-:W-:Y:S01]  /*2f10*/  IMAD.MOV.U32 R10, RZ, RZ, RZ ;  /* 0x000000ffff0a7224 */ /* 0x000fe200078e00ff */
[----:B------:R-:W-:Y:S01]  /*2f20*/  UMOV UR18, URZ ;  /* 0x000000ff00127c82 */ /* 0x000fe20008000000 */
[----:B------:R-:W-:Y:S01]  /*2f30*/  UMOV UR17, URZ ;  /* 0x000000ff00117c82 */ /* 0x000fe20008000000 */
[----:B------:R-:W-:Y:S01]  /*2f40*/  UMOV UR22, 0x0 ;  /* 0x0000000000167882 */ /* 0x000fe20000000000 */
[----:B------:R-:W-:Y:S01]  /*2f50*/  UMOV UR23, 0x84004a0 ;  /* 0x084004a000177882 */ /* 0x000fe20000000000 */
[----:B------:R-:W-:Y:S01]  /*2f60*/  UMOV UR20, 0x0 ;  /* 0x0000000000147882 */ /* 0x000fe20000000000 */
[----:B------:R-:W-:Y:S01]  /*2f70*/  UMOV UR21, 0x84004a0 ;  /* 0x084004a000157882 */ /* 0x000fe20000000000 */
[----:B--2---:R-:W-:Y:S01]  /*2f80*/  ULEA UR6, UR6, UR4, 0x18 ;  /* 0x0000000406067291 */ /* 0x004fe2000f8ec0ff */
[----:B------:R-:W2:Y:S03]  /*2f90*/  LDCU UR4, c[0x0][0x38c] ;  /* 0x00007180ff0477ac */ /* 0x000ea60008000800 */
[----:B------:R-:W-:-:S02]  /*2fa0*/  UIADD3 UR11, UPT, UPT, UR6, 0xc400, URZ ;  /* 0x0000c400060b7890 */ /* 0x000fc4000fffe0ff */
[----:B----4-:R-:W-:-:S03]  /*2fb0*/  UIADD3 UR7, UPT, UPT, UR7, 0x3f, URZ ;  /* 0x0000003f07077890 */ /* 0x010fc6000fffe0ff */
[----:B-1----:R-:W1:Y:S01]  /*2fc0*/  LDS R0, [UR6+0x150] ;  /* 0x00015006ff007984 */ /* 0x002e620008000800 */
[----:B------:R-:W-:Y:S02]  /*2fd0*/  UIADD3 UR12, UPT, UPT, UR6, 0x1a400, URZ ;  /* 0x0001a400060c7890 */ /* 0x000fe4000fffe0ff */
[----:B------:R-:W-:Y:S02]  /*2fe0*/  USHF.R.S32.HI UR5, URZ, 0x1f, UR7 ;  /* 0x0000001fff057899 */ /* 0x000fe40008011407 */
[----:B------:R-:W-:Y:S02]  /*2ff0*/  USHF.R.U32.HI UR11, URZ, 0x4, UR11 ;  /* 0x00000004ff0b7899 */ /* 0x000fe4000801160b */
[----:B------:R-:W-:Y:S02]  /*3000*/  ULEA.HI UR5, UR5, UR7, URZ, 0x6 ;  /* 0x0000000705057291 */ /* 0x000fe4000f8f30ff */
[----:B------:R-:W-:Y:S02]  /*3010*/  USHF.R.U32.HI UR12, URZ, 0x4, UR12 ;  /* 0x00000004ff0c7899 */ /* 0x000fe4000801160c */
[----:B------:R-:W-:-:S02]  /*3020*/  USHF.R.S32.HI UR5, URZ, 0x6, UR5 ;  /* 0x00000006ff057899 */ /* 0x000fc40008011405 */
[----:B------:R-:W-:Y:S02]  /*3030*/  ULOP3.LUT UR11, UR11, 0x3fff, URZ, 0xc0, !UPT ;  /* 0x00003fff0b0b7892 */ /* 0x000fe4000f8ec0ff */
[----:B------:R-:W-:Y:S02]  /*3040*/  UISETP.LT.AND UP0, UPT, UR5, 0x1, UPT ;  /* 0x000000010500788c */ /* 0x000fe4000bf01270 */
[----:B------:R-:W-:Y:S02]  /*3050*/  ULOP3.LUT UR12, UR12, 0x3fff, URZ, 0xc0, !UPT ;  /* 0x00003fff0c0c7892 */ /* 0x000fe4000f8ec0ff */
[----:B------:R-:W-:Y:S02]  /*3060*/  USEL UR10, UR5, 0x1, !UP0 ;  /* 0x00000001050a7887 */ /* 0x000fe4000c000000 */
[----:B------:R-:W-:Y:S02]  /*3070*/  ULOP3.LUT UR11, UR11, 0x10000, URZ, 0xfc, !UPT ;  /* 0x000100000b0b7892 */ /* 0x000fe4000f8efcff */
[----:B------:R-:W-:-:S02]  /*3080*/  ULOP3.LUT UR12, UR12, 0x10000, URZ, 0xfc, !UPT ;  /* 0x000100000c0c7892 */ /* 0x000fc4000f8efcff */
[----:B------:R-:W-:Y:S02]  /*3090*/  UIADD3 UR10, UPT, UPT, -UR10, URZ, URZ ;  /* 0x000000ff0a0a7290 */ /* 0x000fe4000fffe1ff */
[----:B--2---:R-:W-:Y:S01]  /*30a0*/  UISETP.GE.AND UP3, UPT, UR4, 0x1, UPT ;  /* 0x000000010400788c */ /* 0x004fe2000bf66270 */
[----:B-1----:R-:W-:-:S15]  /*30b0*/  R2UR UR19, R0 ;  /* 0x00000000001372ca */ /* 0x002fde00000e0000 */
.L_x_62:
[----:B------:R-:W-:Y:S02]  /*30c0*/  LEA R0, R10, UR6, 0x3 ;  /* 0x000000060a007c11 */ /* 0x000fe4000f8e18ff */
[----:B------:R-:W-:Y:S02]  /*30d0*/  SHF.L.U32 R5, R9, 0x1f, RZ ;  /* 0x0000001f09057819 */ /* 0x000fe400000006ff */
[----:B------:R-:W-:Y:S01]  /*30e0*/  PLOP3.LUT P0, PT, PT, PT, UP3, 0x80, 0x8 ;  /* 0x000000000008781c */ /* 0x000fe20003f0f038 */
[----:B------:R-:W-:Y:S01]  /*30f0*/  VIADD R3, R0, 0xd0 ;  /* 0x000000d000037836 */ /* 0x000fe20000000000 */
[----:B-1----:R-:W1:Y:S02]  /*3100*/  SYNCS.PHASECHK.TRANS64.TRYWAIT P1, [R0+URZ+0xc0], R5 ;  /* 0x0000c005000075a7 */ /* 0x002e6400080211ff */
[----:B-1--4-:R-:W-:Y:S09]  /*3110*/  @!P1 BRA `(.L_x_56) ;  /* 0x0000008400709947 */ /* 0x012ff20003800000 */
.L_x_147:
[----:B------:R-:W-:Y:S01]  /*3120*/  LEA R4, R10, UR6, 0x4 ;  /* 0x000000060a047c11 */ /* 0x000fe2000f8e20ff */
[----:B------:R-:W-:Y:S01]  /*3130*/  @UP3 ULEA UR4, UR17, UR6, 0x3 ;  /* 0x0000000611043291 */ /* 0x000fe2000f8e18ff */
[----:B------:R-:W-:Y:S01]  /*3140*/  PLOP3.LUT P2, PT, PT, PT, PT, 0x80, 0x8 ;  /* 0x000000000008781c */ /* 0x000fe20003f4f070 */
[----:B------:R-:W-:Y:S01]  /*3150*/  ULEA UR8, UR18, UR6, 0x3 ;  /* 0x0000000612087291 */ /* 0x000fe2000f8e18ff */
[----:B------:R-:W-:Y:S01]  /*3160*/  PRMT R3, RZ, 0x654, R3 ;  /* 0x00000654ff037816 */ /* 0x000fe20000000003 */
[----:B------:R-:W-:Y:S01]  /*3170*/  ULEA UR9, UR18, UR19, 0x8 ;  /* 0x0000001312097291 */ /* 0x000fe2000f8e40ff */
[----:B-1----:R-:W1:Y:S01]  /*3180*/  LDS.128 R4, [R4+0x130] ;  /* 0x0001300004047984 */ /* 0x002e620000000c00 */
[----:B------:R-:W-:Y:S02]  /*3190*/  @P0 SHF.L.U32 R2, R8, 0x1f, RZ ;  /* 0x0000001f08020819 */ /* 0x000fe400000006ff */
[----:B------:R-:W-:Y:S01]  /*31a0*/  SHF.L.U32 R0, R11, 0x1f, RZ ;  /* 0x0000001f0b007819 */ /* 0x000fe200000006ff */
[----:B------:R-:W-:Y:S01]  /*31b0*/  @!PT LDS RZ, [RZ] ;  /* 0x00000000fffff984 */ /* 0x000fe20000000800 */
[----:B------:R-:W-:Y:S01]  /*31c0*/  @!PT LDS RZ, [RZ] ;  /* 0x00000000fffff984 */ /* 0x000fe20000000800 */
[----:B------:R-:W-:Y:S01]  /*31d0*/  @!PT LDS RZ, [RZ] ;  /* 0x00000000fffff984 */ /* 0x000fe20000000800 */
[----:B------:R-:W-:Y:S01]  /*31e0*/  @!PT LDS RZ, [RZ] ;  /* 0x00000000fffff984 */ /* 0x000fe20000000800 */
[----:B------:R2:W-:Y:S06]  /*31f0*/  MEMBAR.ALL.CTA ;  /* 0x0000000000007992 */ /* 0x0005ec0000008000 */
[----:B--2---:R-:W2:Y:S02]  /*3200*/  FENCE.VIEW.ASYNC.S ;  /* 0x00000000000073c6 */ /* 0x004ea40000000000 */
[----:B--2---:R2:W-:Y:S01]  /*3210*/  SYNCS.ARRIVE.TRANS64.RED.A1T0 RZ, [R3+URZ], RZ ;  /* 0x000000ff03ff79a7 */ /* 0x0045e200081004ff */
[----:B------:R2:W4:Y:S01]  /*3220*/  @P0 SYNCS.PHASECHK.TRANS64.TRYWAIT P2, [UR4], R2 ;  /* 0x00000002ff0005a7 */ /* 0x0005220008041104 */
[----:B-1----:R-:W-:Y:S01]  /*3230*/  LOP3.LUT P1, RZ, R6, 0x1, RZ, 0xc0, !PT ;  /* 0x0000000106ff7812 */ /* 0x002fe2000782c0ff */
[----:B------:R-:W1:Y:S02]  /*3240*/  SYNCS.PHASECHK.TRANS64.TRYWAIT P0, [UR8+0xf0], R0 ;  /* 0x0000f000ff0075a7 */ /* 0x000e640008001108 */
[----:B-12-4-:R-:W-:Y:S10]  /*3250*/  @!P0 BRA `(.L_x_57) ;  /* 0x0000008400348947 */ /* 0x016ff40003800000 */
.L_x_149:
[----:B------:R-:W-:Y:S01]  /*3260*/  IADD3 R10, PT, PT, R10, 0x1, RZ ;  /* 0x000000010a0a7810 */ /* 0x000fe20007ffe0ff */
[----:B------:R-:W-:Y:S06]  /*3270*/  BRA.U !UP3, `(.L_x_58) ;  /* 0x000000010b987547 */ /* 0x000fec000b800000 */
[----:B------:R-:W-:Y:S01]  /*3280*/  UPLOP3.LUT UP4, UPT, UPT, UPT, UPT, 0x40, 0x4 ;  /* 0x000000000004789c */ /* 0x000fe20003f8e870 */
[----:B------:R-:W-:Y:S01]  /*3290*/  UMOV UR16, UR10 ;  /* 0x0000000a00107c82 */ /* 0x000fe20008000000 */
[----:B------:R-:W-:Y:S01]  /*32a0*/  UMOV UR15, UR5 ;  /* 0x00000005000f7c82 */ /* 0x000fe20008000000 */
[----:B------:R-:W-:-:S08]  /*32b0*/  UMOV UR14, UR17 ;  /* 0x00000011000e7c82 */ /* 0x000fd00008000000 */
.L_x_61:
[----:B------:R-:W-:Y:S02]  /*32c0*/  UIADD3 UR16, UPT, UPT, UR16, 0x1, URZ ;  /* 0x0000000110107890 */ /* 0x000fe4000fffe0ff */
[----:B--2---:R-:W-:Y:S02]  /*32d0*/  ULEA UR7, UR14, UR6, 0x3 ;  /* 0x000000060e077291 */ /* 0x004fe4000f8e18ff */
[----:B------:R-:W-:Y:S01]  /*32e0*/  UISETP.NE.AND UP0, UPT, UR16, URZ, UPT ;  /* 0x000000ff1000728c */ /* 0x000fe2000bf05270 */
[----:B----4-:R-:W-:Y:S10]  /*32f0*/  @P2 BRA `(.L_x_59) ;  /* 0x00000000000c2947 */ /* 0x010ff40003800000 */
[----:B-1----:R-:W-:Y:S04]  /*3300*/  SHF.L.U32 R3, R8, 0x1f, RZ ;  /* 0x0000001f08037819 */ /* 0x002fe800000006ff */
[----:B------:R-:W1:Y:S02]  /*3310*/  SYNCS.PHASECHK.TRANS64.TRYWAIT P0, [UR7], R3 ;  /* 0x00000003ff0075a7 */ /* 0x000e640008001107 */
[----:B-1----:R-:W-:Y:S05]  /*3320*/  @!P0 BRA `(.L_x_60) ;  /* 0x0000008400188947 */ /* 0x002fea0003800000 */
.L_x_59:
[----:B------:R-:W-:Y:S01]  /*3330*/  UISETP.NE.AND UP1, UPT, UR15, 0x1, UPT ;  /* 0x000000010f00788c */ /* 0x000fe2000bf25270 */
[----:B------:R-:W-:Y:S01]  /*3340*/  PLOP3.LUT P2, PT, PT, PT, PT, 0x80, 0x8 ;  /* 0x000000000008781c */ /* 0x000fe20003f4f070 */
[----:B------:R-:W-:Y:S02]  /*3350*/  UIADD3 UR17, UPT, UPT, UR14, 0x1, URZ ;  /* 0x000000010e117890 */ /* 0x000fe4000fffe0ff */
[----:B------:R-:W-:Y:S02]  /*3360*/  ULEA UR24, UR14, UR12, 0xa ;  /* 0x0000000c0e187291 */ /* 0x000fe4000f8e50ff */
[----:B------:R-:W-:Y:S01]  /*3370*/  UISETP.NE.AND UP2, UPT, UR17, 0x7, UPT ;  /* 0x000000071100788c */ /* 0x000fe2000bf45270 */
[----:B------:R-:W-:Y:S01]  /*3380*/  PLOP3.LUT P0, PT, PT, PT, UP1, 0x80, 0x8 ;  /* 0x000000000008781c */ /* 0x000fe20003f0f018 */
[----:B------:R-:W-:Y:S02]  /*3390*/  ULEA UR26, UR14, UR11, 0x9 ;  /* 0x0000000b0e1a7291 */ /* 0x000fe4000f8e48ff */
[----:B------:R-:W-:Y:S02]  /*33a0*/  USEL UR13, URZ, 0x1, UP2 ;  /* 0x00000001ff0d7887 */ /* 0x000fe40009000000 */
[----:B------:R-:W-:Y:S02]  /*33b0*/  USEL UR17, UR17, URZ, UP2 ;  /* 0x000000ff11117287 */ /* 0x000fe40009000000 */
[----:B------:R-:W-:Y:S02]  /*33c0*/  UIADD3 UR30, UPT, UPT, UR24, 0x2, URZ ;  /* 0x00000002181e7890 */ /* 0x000fe4000fffe0ff */
[----:B------:R-:W-:Y:S01]  /*33d0*/  @UP1 ULEA UR4, UR17, UR6, 0x3 ;  /* 0x0000000611041291 */ /* 0x000fe2000f8e18ff */
[----:B------:R-:W-:Y:S01]  /*33e0*/  LOP3.LUT R8, R8, UR13, RZ, 0x3c, !PT ;  /* 0x0000000d08087c12 */ /* 0x000fe2000f8e3cff */
[----:B------:R-:W-:Y:S02]  /*33f0*/  UIADD3 UR28, UPT, UPT, UR26, 0x2, URZ ;  /* 0x000000021a1c7890 */ /* 0x000fe4000fffe0ff */
[----:B------:R-:W-:Y:S01]  /*3400*/  UIADD3 UR7, UPT, UPT, UR7, 0x38, URZ ;  /* 0x0000003807077890 */ /* 0x000fe2000fffe0ff */
[----:B-1----:R-:W-:Y:S01]  /*3410*/  @P0 SHF.L.U32 R0, R8, 0x1f, RZ ;  /* 0x0000001f08000819 */ /* 0x002fe200000006ff */
[----:B------:R-:W-:Y:S01]  /*3420*/  UMOV UR25, 0x80004020 ;  /* 0x8000402000197882 */ /* 0x000fe20000000000 */
[----:B------:R-:W-:Y:S01]  /*3430*/  UMOV UR27, 0x80004020 ;  /* 0x80004020001b7882 */ /* 0x000fe20000000000 */
[----:B------:R-:W-:Y:S01]  /*3440*/  UMOV UR31, 0x80004020 ;  /* 0x80004020001f7882 */ /* 0x000fe20000000000 */
[----:B------:R2:W4:Y:S01]  /*3450*/  @P0 SYNCS.PHASECHK.TRANS64.TRYWAIT P2, [UR4], R0 ;  /* 0x00000000ff0005a7 */ /* 0x0005220008041104 */
[----:B------:R-:W-:Y:S01]  /*3460*/  UIADD3 UR15, UPT, UPT, UR15, -0x1, URZ ;  /* 0xffffffff0f0f7890 */ /* 0x000fe2000fffe0ff */
[----:B------:R2:W-:Y:S01]  /*3470*/  UTCIMMA gdesc[UR26], gdesc[UR24], tmem[UR9], tmem[UR22], idesc[UR23], UP4 ;  /* 0x00ff16181a0075ea */ /* 0x0005e2000a000109 */
[----:B------:R-:W-:Y:S01]  /*3480*/  UPLOP3.LUT UP4, UPT, UPT, UPT, UPT, 0x80, 0x8 ;  /* 0x000000000008789c */ /* 0x000fe20003f8f070 */
[----:B------:R-:W-:Y:S01]  /*3490*/  UMOV UR29, 0x80004020 ;  /* 0x80004020001d7882 */ /* 0x000fe20000000000 */
[----:B------:R-:W-:Y:S01]  /*34a0*/  UMOV UR14, UR17 ;  /* 0x00000011000e7c82 */ /* 0x000fe20008000000 */
[----:B------:R2:W-:Y:S01]  /*34b0*/  UTCIMMA gdesc[UR28], gdesc[UR30], tmem[UR9], tmem[UR20], idesc[UR21], UPT ;  /* 0x00ff141e1c0075ea */ /* 0x0005e2000b800109 */
[----:B------:R2:W-:Y:S01]  /*34c0*/  UTCBAR [UR7], URZ ;  /* 0x000000ff070073e9 */ /* 0x0005e200080000ff */
[----:B------:R-:W-:Y:S06]  /*34d0*/  BRA.U UP0, `(.L_x_61) ;  /* 0xfffffffd00787547 */ /* 0x000fec000b83ffff */
.L_x_58:
[----:B------:R-:W-:Y:S01]  /*34e0*/  UIADD3 UR18, UPT, UPT, UR18, 0x1, URZ ;  /* 0x0000000112127890 */ /* 0x000fe2000fffe0ff */
[C---:B------:R-:W-:Y:S01]  /*34f0*/  ISETP.NE.AND P0, PT, R10.reuse, 0x2, PT ;  /* 0x000000020a00780c */ /* 0x040fe20003f05270 */
[----:B------:R-:W-:Y:S02]  /*3500*/  UIADD3 UR8, UPT, UPT, UR8, 0xe0, URZ ;  /* 0x000000e008087890 */ /* 0x000fe4000fffe0ff */
[----:B------:R-:W-:Y:S01]  /*3510*/  UISETP.NE.AND UP0, UPT, UR18, 0x2, UPT ;  /* 0x000000021200788c */ /* 0x000fe2000bf05270 */
[----:B-12---:R-:W-:Y:S02]  /*3520*/  SEL R0, RZ, 0x1, P0 ;  /* 0x00000001ff007807 */ /* 0x006fe40000000000 */
[----:B------:R-:W-:Y:S01]  /*3530*/  SEL R10, R10, RZ, P0 ;  /* 0x000000ff0a0a7207 */ /* 0x000fe20000000000 */
[----:B------:R-:W-:Y:S01]  /*3540*/  USEL UR4, URZ, 0x1, UP0 ;  /* 0x00000001ff047887 */ /* 0x000fe20008000000 */
[----:B------:R-:W-:Y:S01]  /*3550*/  LOP3.LUT R9, R9, R0, RZ, 0x3c, !PT ;  /* 0x0000000009097212 */ /* 0x000fe200078e3cff */
[----:B------:R-:W-:Y:S01]  /*3560*/  USEL UR18, UR18, URZ, UP0 ;  /* 0x000000ff12127287 */ /* 0x000fe20008000000 */
[----:B------:R1:W-:Y:S03]  /*3570*/  UTCBAR [UR8], URZ ;  /* 0x000000ff080073e9 */ /* 0x0003e600080000ff */
[----:B------:R-:W-:Y:S01]  /*3580*/  LOP3.LUT R11, R11, UR4, RZ, 0x3c, !PT ;  /* 0x000000040b0b7c12 */ /* 0x000fe2000f8e3cff */
[----:B------:R-:W-:Y:S07]  /*3590*/  @P1 BRA `(.L_x_62) ;  /* 0xfffffff800c81947 */ /* 0x000fee000383ffff */
[----:B------:R-:W2:Y:S01]  /*35a0*/  S2UR UR4, SR_CgaCtaId ;  /* 0x00000000000479c3 */ /* 0x000ea20000008800 */
[----:B------:R-:W-:Y:S01]  /*35b0*/  ELECT P0, URZ, PT ;  /* 0x0000000000ff782f */ /* 0x000fe20003800000 */
[----:B------:R-:W-:Y:S01]  /*35c0*/  IMAD.MOV.U32 R0, RZ, RZ, 0x1 ;  /* 0x00000001ff007424 */ /* 0x000fe200078e00ff */
[----:B------:R-:W-:Y:S01]  /*35d0*/  UIADD3 UR6, UPT, UPT, UR6, 0xf0, URZ ;  /* 0x000000f006067890 */ /* 0x000fe2000fffe0ff */
[----:B------:R-:W-:Y:S01]  /*35e0*/  SHF.L.U32 R3, R11, 0x1f, RZ ;  /* 0x0000001f0b037819 */ /* 0x000fe200000006ff */
[----:B------:R-:W-:-:S03]  /*35f0*/  UMOV UR5, 0x40 ;  /* 0x0000004000057882 */ /* 0x000fc60000000000 */
[----:B------:R-:W-:Y:S01]  /*3600*/  UVIRTCOUNT.DEALLOC.SMPOOL 0x80 ;  /* 0x000000800000784c */ /* 0x000fe20000000000 */
[----:B--2---:R-:W-:Y:S02]  /*3610*/  ULEA UR4, UR4, UR5, 0x18 ;  /* 0x0000000504047291 */ /* 0x004fe4000f8ec0ff */
[----:B------:R-:W-:-:S07]  /*3620*/  ULEA UR5, UR18, UR6, 0x3 ;  /* 0x0000000612057291 */ /* 0x000fce000f8e18ff */
[----:B------:R2:W-:Y:S02]  /*3630*/  @P0 STS.U8 [UR4+0x1c], R0 ;  /* 0x00001c00ff000988 */ /* 0x0005e40008000004 */
[----:B------:R-:W3:Y:S02]  /*3640*/  SYNCS.PHASECHK.TRANS64.TRYWAIT P0, [UR5], R3 ;  /* 0x00000003ff0075a7 */ /* 0x000ee40008001105 */
[----:B--23--:R-:W-:Y:S05]  /*3650*/  @!P0 BRA `(.L_x_63) ;  /* 0x0000008000648947 */ /* 0x00cfea0003800000 */
.L_x_152:
[----:B------:R-:W-:-:S04]  /*3660*/  UIADD3 UR7, UPT, UPT, UR18, 0x1, URZ ;  /* 0x0000000112077890 */ /* 0x000fc8000fffe0ff */
[----:B------:R-:W-:-:S04]  /*3670*/  UISETP.NE.AND UP0, UPT, UR7, 0x2, UPT ;  /* 0x000000020700788c */ /* 0x000fc8000bf05270 */
[----:B------:R-:W-:Y:S02]  /*3680*/  USEL UR5, URZ, 0x1, UP0 ;  /* 0x00000001ff057887 */ /* 0x000fe40008000000 */
[----:B------:R-:W-:-:S04]  /*3690*/  USEL UR7, UR7, URZ, UP0 ;  /* 0x000000ff07077287 */ /* 0x000fc80008000000 */
[----:B------:R-:W-:Y:S01]  /*36a0*/  ULEA UR7, UR7, UR6, 0x3 ;  /* 0x0000000607077291 */ /* 0x000fe2000f8e18ff */
[----:B--2---:R-:W-:-:S04]  /*36b0*/  LOP3.LUT R3, R11, UR5, RZ, 0x3c, !PT ;  /* 0x000000050b037c12 */ /* 0x004fc8000f8e3cff */
[----:B------:R-:W-:-:S04]  /*36c0*/  SHF.L.U32 R3, R3, 0x1f, RZ ;  /* 0x0000001f03037819 */ /* 0x000fc800000006ff */
[----:B------:R-:W2:Y:S02]  /*36d0*/  SYNCS.PHASECHK.TRANS64.TRYWAIT P0, [UR7], R3 ;  /* 0x00000003ff0075a7 */ /* 0x000ea40008001107 */
[----:B--2---:R-:W-:Y:S05]  /*36e0*/  @!P0 BRA `(.L_x_64) ;  /* 0x0000008000588947 */ /* 0x004fea0003800000 */
.L_x_154:
[----:B------:R-:W-:Y:S01]  /*36f0*/  NOP ;  /* 0x0000000000007918 */ /* 0x000fe20000000000 */
[----:B--2---:R-:W2:Y:S01]  /*3700*/  LDS R0, [UR4+0x14] ;  /* 0x00001404ff007984 */ /* 0x004ea20008000800 */
[----:B------:R-:W-:Y:S01]  /*3710*/  ULOP3.LUT UR6, UR19, 0xffff, URZ, 0xc0, !UPT ;  /* 0x0000ffff13067892 */ /* 0x000fe2000f8ec0ff */
[----:B-1----:R-:W-:Y:S01]  /*3720*/  UMOV UR8, 0xffff ;  /* 0x0000ffff00087882 */ /* 0x002fe20000000000 */
[----:B------:R-:W-:Y:S02]  /*3730*/  UMOV UR5, 0x1 ;  /* 0x0000000100057882 */ /* 0x000fe40000000000 */
[----:B------:R-:W-:-:S04]  /*3740*/  USHF.R.U32.HI UR6, URZ, 0x5, UR6 ;  /* 0x00000005ff067899 */ /* 0x000fc80008011606 */
[----:B------:R-:W-:Y:S02]  /*3750*/  USHF.L.U32 UR8, UR8, UR6, URZ ;  /* 0x0000000608087299 */ /* 0x000fe400080006ff */
[----:B------:R-:W-:-:S04]  /*3760*/  USHF.L.U32 UR5, UR5, UR6, URZ ;  /* 0x0000000605057299 */ /* 0x000fc800080006ff */
[----:B--2---:R-:W-:-:S04]  /*3770*/  LOP3.LUT R0, R0, UR8, RZ, 0xc0, !PT ;  /* 0x0000000800007c12 */ /* 0x004fc8000f8ec0ff */
[----:B------:R-:W-:-:S13]  /*3780*/  ISETP.NE.AND P0, PT, R0, UR8, PT ;  /* 0x0000000800007c0c */ /* 0x000fda000bf05270 */
[----:B------:R-:W-:Y:S05]  /*3790*/  @P0 BRA `(.L_x_65) ;  /* 0x0000000000580947 */ /* 0x000fea0003800000 */
[----:B------:R-:W1:Y:S02]  /*37a0*/  LDS R0, [UR4+0x18] ;  /* 0x00001804ff007984 */ /* 0x000e640008000800 */
[----:B-1----:R-:W-:-:S04]  /*37b0*/  LOP3.LUT R0, R0, UR5, RZ, 0xc0, !PT ;  /* 0x0000000500007c12 */ /* 0x002fc8000f8ec0ff */
[----:B------:R-:W-:-:S13]  /*37c0*/  ISETP.NE.AND P0, PT, R0, UR5, PT ;  /* 0x0000000500007c0c */ /* 0x000fda000bf05270 */
[----:B------:R-:W-:Y:S05]  /*37d0*/  @P0 BRA `(.L_x_66) ;  /* 0x00000000003c0947 */ /* 0x000fea0003800000 */
[----:B------:R-:W1:Y:S01]  /*37e0*/  S2R R2, SR_LANEID ;  /* 0x0000000000027919 */ /* 0x000e620000000000 */
[----:B------:R-:W-:Y:S01]  /*37f0*/  ULOP3.LUT UR8, URZ, UR8, URZ, 0x33, !UPT ;  /* 0x00000008ff087292 */ /* 0x000fe2000f8e33ff */
[----:B------:R-:W-:Y:S01]  /*3800*/  LOP3.LUT R4, RZ, UR5, RZ, 0x33, !PT ;  /* 0x00000005ff047c12 */ /* 0x000fe2000f8e33ff */
[----:B------:R-:W-:Y:S02]  /*3810*/  VOTEU.ANY UR7, UPT, PT ;  /* 0x0000000000077886 */ /* 0x000fe400038e0100 */
[----:B------:R-:W-:Y:S01]  /*3820*/  UFLO.U32 UR7, UR7 ;  /* 0x00000007000772bd */ /* 0x000fe200080e0000 */
[----:B------:R-:W2:Y:S01]  /*3830*/  REDUX UR5, R4 ;  /* 0x00000000040573c4 */ /* 0x000ea20000000000 */
[----:B------:R-:W-:-:S06]  /*3840*/  IMAD.U32 R0, RZ, RZ, UR8 ;  /* 0x00000008ff007e24 */ /* 0x000fcc000f8e00ff */
[----:B------:R3:W-:Y:S01]  /*3850*/  UTCATOMSWS.AND URZ, UR8 ;  /* 0x0000000800ff79e3 */ /* 0x0007e20008000000 */
[----:B------:R-:W4:Y:S01]  /*3860*/  REDUX UR6, R0 ;  /* 0x00000000000673c4 */ /* 0x000f220000000000 */
[----:B-1----:R-:W-:Y:S01]  /*3870*/  ISETP.EQ.U32.AND P0, PT, R2, UR7, PT ;  /* 0x0000000702007c0c */ /* 0x002fe2000bf02070 */
[----:B--2---:R-:W-:Y:S01]  /*3880*/  IMAD.U32 R2, RZ, RZ, UR5 ;  /* 0x00000005ff027e24 */ /* 0x004fe2000f8e00ff */
[----:B----4-:R-:W-:-:S11]  /*3890*/  MOV R3, UR6 ;  /* 0x0000000600037c02 */ /* 0x010fd60008000f00 */
[----:B------:R3:W-:Y:S04]  /*38a0*/  @P0 ATOMS.AND RZ, [UR4+0x14], R3 ;  /* 0x00001403ffff098c */ /* 0x0007e8000a800004 */
[----:B------:R3:W-:Y:S01]  /*38b0*/  @P0 ATOMS.AND RZ, [UR4+0x18], R2 ;  /* 0x00001802ffff098c */ /* 0x0007e2000a800004 */
[----:B------:R-:W-:Y:S05]  /*38c0*/  BRA `(.L_x_67) ;  /* 0x0000000000147947 */ /* 0x000fea0003800000 */
.L_x_66:
[----:B------:R-:W-:Y:S02]  /*38d0*/  MOV R2, 0x38f0 ;  /* 0x000038f000027802 */ /* 0x000fe40000000f00 */
[----:B----45:R-:W-:Y:S05]  /*38e0*/  CALL.REL.NOINC `($__internal_0_$__cuda_sm10x_tcgen05_guardrail_trap_col_being_dealloced_not_returned_by_alloc) ;  /* 0x00000084003c7944 */ /* 0x030fea0003c00000 */
[----:B------:R-:W-:Y:S05]  /*38f0*/  BRA `(.L_x_67) ;  /* 0x0000000000087947 */ /* 0x000fea0003800000 */
.L_x_65:
[----:B------:R-:W-:Y:S02]  /*3900*/  MOV R2, 0x3920 ;  /* 0x0000392000027802 */ /* 0x000fe40000000f00 */
[----:B----45:R-:W-:Y:S05]  /*3910*/  CALL.REL.NOINC `($__internal_2_$__cuda_sm10x_tcgen05_guardrail_trap_unallocated_columns_being_dealloced) ;  /* 0x0000008400487944 */ /* 0x030fea0003c00000 */
.L_x_67:
[----:B------:R-:W-:Y:S01]  /*3920*/  NOP ;  /* 0x0000000000007918 */ /* 0x000fe20000000000 */
[----:B---3--:R-:W-:Y:S05]  /*3930*/  EXIT ;  /* 0x000000000000794d */ /* 0x008fea0003800000 */
.L_x_51:
[----:B------:R-:W-:-:S09]  /*3940*/  UISETP.NE.OR UP2, UPT, UR8, 0x3, !UP2 ;  /* 0x000000030800788c */ /* 0x000fd2000d745670 */
[----:B------:R-:W-:Y:S05]  /*3950*/  BRA.U UP2, `(.L_x_68) ;  /* 0x0000001102147547 */ /* 0x000fea000b800000 */
[----:B------:R-:W1:Y:S01]  /*3960*/  LDC R0, c[0x0][0xb30] ;  /* 0x0002cc00ff007b82 */ /* 0x000e620000000800 */
[----:B------:R-:W2:Y:S01]  /*3970*/  LDCU.64 UR8, c[0x0][0x888] ;  /* 0x00011100ff0877ac */ /* 0x000ea20008000a00 */
[----:B------:R-:W-:Y:S02]  /*3980*/  HFMA2 R29, -RZ, RZ, 0, 0 ;  /* 0x00000000ff1d7431 */ /* 0x000fe400000001ff */
[----:B------:R-:W-:Y:S01]  /*3990*/  IMAD.MOV.U32 R31, RZ, RZ, 0x1 ;  /* 0x00000001ff1f7424 */ /* 0x000fe200078e00ff */
[----:B------:R-:W-:Y:S01]  /*39a0*/  MOV R23, 0x2000 ;  /* 0x0000200000177802 */ /* 0x000fe20000000f00 */
[----:B------:R-:W4:Y:S01]  /*39b0*/  LDCU.64 UR4, c[0x0][0x890] ;  /* 0x00011200ff0477ac */ /* 0x000f220008000a00 */
[----:B------:R-:W-:Y:S01]  /*39c0*/  IMAD.MOV.U32 R30, RZ, RZ, RZ ;  /* 0x000000ffff1e7224 */ /* 0x000fe200078e00ff */
[----:B------:R-:W3:Y:S01]  /*39d0*/  LDC R19, c[0x0][0x370] ;  /* 0x0000dc00ff137b82 */ /* 0x000ee20000000800 */
[----:B------:R-:W-:Y:S01]  /*39e0*/  UMOV UR7, 0x400 ;  /* 0x0000040000077882 */ /* 0x000fe20000000000 */
[----:B------:R-:W-:-:S02]  /*39f0*/  UPLOP3.LUT UP1, UPT, UPT, UPT, UPT, 0x40, 0x4 ;  /* 0x000000000004789c */ /* 0x000fc40003f2e870 */
[----:B------:R-:W-:-:S04]  /*3a00*/  ULEA UR7, UR37, UR7, 0x18 ;  /* 0x0000000725077291 */ /* 0x000fc8000f8ec0ff */
[----:B------:R-:W3:Y:S01]  /*3a10*/  LDC R2, c[0x0][0xb0c] ;  /* 0x0002c300ff027b82 */ /* 0x000ee20000000800 */
[----:B------:R-:W-:Y:S02]  /*3a20*/  UIADD3 UR13, UPT, UPT, UR7, 0x88, URZ ;  /* 0x00000088070d7890 */ /* 0x000fe4000fffe0ff */
[----:B--2---:R-:W-:Y:S02]  /*3a30*/  UISETP.NE.U32.AND UP2, UPT, UR8, URZ, UPT ;  /* 0x000000ff0800728c */ /* 0x004fe4000bf45070 */
[----:B------:R-:W-:Y:S02]  /*3a40*/  UIADD3 UR33, UPT, UPT, UR7, 0x70, URZ ;  /* 0x0000007007217890 */ /* 0x000fe4000fffe0ff */
[----:B----4-:R-:W-:Y:S01]  /*3a50*/  UISETP.NE.U32.AND UP3, UPT, UR4, URZ, UPT ;  /* 0x000000ff0400728c */ /* 0x010fe2000bf65070 */
[----:B------:R-:W2:Y:S01]  /*3a60*/  LDC R18, c[0x0][0xb20] ;  /* 0x0002c800ff127b82 */ /* 0x000ea20000000800 */
[----:B-1----:R-:W-:Y:S01]  /*3a70*/  ISETP.NE.AND P1, PT, R0, 0x1, PT ;  /* 0x000000010000780c */ /* 0x002fe20003f25270 */
[----:B------:R-:W-:-:S02]  /*3a80*/  UISETP.NE.AND.EX UP2, UPT, UR9, URZ, UPT, UP2 ;  /* 0x000000ff0900728c */ /* 0x000fc4000bf45320 */
[----:B------:R-:W-:Y:S02]  /*3a90*/  UIADD3 UR25, UPT, UPT, UR7, 0x78, URZ ;  /* 0x0000007807197890 */ /* 0x000fe4000fffe0ff */
[----:B------:R-:W-:Y:S02]  /*3aa0*/  UIADD3 UR17, UPT, UPT, UR7, 0x80, URZ ;  /* 0x0000008007117890 */ /* 0x000fe4000fffe0ff */
[----:B------:R-:W1:Y:S01]  /*3ab0*/  LDC.64 R32, c[0x0][0x348] ;  /* 0x0000d200ff207b82 */ /* 0x000e620000000a00 */
[----:B------:R-:W-:Y:S02]  /*3ac0*/  UPRMT UR13, UR37, 0x654, UR13 ;  /* 0x00000654250d7896 */ /* 0x000fe4000800000d */
[----:B------:R-:W-:-:S05]  /*3ad0*/  UISETP.NE.AND.EX UP3, UPT, UR5, URZ, UPT, UP3 ;  /* 0x000000ff0500728c */ /* 0x000fca000bf65330 */
[----:B------:R-:W4:Y:S08]  /*3ae0*/  LDC.64 R16, c[0x0][0xb10] ;  /* 0x0002c400ff107b82 */ /* 0x000f300000000a00 */
[----:B------:R-:W1:Y:S08]  /*3af0*/  LDC.64 R6, c[0x0][0xb18] ;  /* 0x0002c600ff067b82 */ /* 0x000e700000000a00 */
[----:B------:R-:W1:Y:S08]  /*3b00*/  LDC.64 R4, c[0x0][0xb28] ;  /* 0x0002ca00ff047b82 */ /* 0x000e700000000a00 */
[----:B--23--:R-:W1:Y:S02]  /*3b10*/  LDC R22, c[0x0][0x374] ;  /* 0x0000dd00ff167b82 */ /* 0x00ce640000000800 */
.L_x_79:
[C---:B------:R-:W-:Y:S02]  /*3b20*/  LEA R0, R30.reuse, UR7, 0x3 ;  /* 0x000000071e007c11 */ /* 0x040fe4000f8e18ff */
[----:B------:R-:W-:Y:S02]  /*3b30*/  SHF.L.U32 R3, R29, 0x1f, RZ ;  /* 0x0000001f1d037819 */ /* 0x000fe400000006ff */
[----:B------:R-:W-:Y:S02]  /*3b40*/  LEA R24, R30, UR7, 0x4 ;  /* 0x000000071e187c11 */ /* 0x000fe4000f8e20ff */
[----:B--2---:R-:W2:Y:S02]  /*3b50*/  SYNCS.PHASECHK.TRANS64.TRYWAIT P0, [R0+URZ+0xc0], R3 ;  /* 0x0000c003000075a7 */ /* 0x004ea400080011ff */
[----:B--2---:R-:W-:Y:S05]  /*3b60*/  @!P0 BRA `(.L_x_69) ;  /* 0x0000007c00508947 */ /* 0x004fea0003800000 */
.L_x_155:
[----:B------:R-:W-:Y:S01]  /*3b70*/  ISETP.GE.AND P0, PT, R72, 0x1, PT ;  /* 0x000000014800780c */ /* 0x000fe20003f06270 */
[----:B------:R-:W3:Y:S01]  /*3b80*/  LDS.128 R24, [R24+0x130] ;  /* 0x0001300018187984 */ /* 0x000ee20000000c00 */
[----:B--2---:R-:W-:Y:S01]  /*3b90*/  VIADD R0, R0, 0xd0 ;  /* 0x000000d000007836 */ /* 0x004fe20000000000 */
[----:B------:R-:W-:Y:S01]  /*3ba0*/  @!PT LDS RZ, [RZ] ;  /* 0x00000000fffff984 */ /* 0x000fe20000000800 */
[----:B------:R-:W-:Y:S01]  /*3bb0*/  @!PT LDS RZ, [RZ] ;  /* 0x00000000fffff984 */ /* 0x000fe20000000800 */
[----:B------:R-:W-:Y:S01]  /*3bc0*/  @!PT LDS RZ, [RZ] ;  /* 0x00000000fffff984 */ /* 0x000fe20000000800 */
[----:B------:R-:W-:Y:S01]  /*3bd0*/  @!PT LDS RZ, [RZ] ;  /* 0x00000000fffff984 */ /* 0x000fe20000000800 */
[----:B------:R2:W-:Y:S06]  /*3be0*/  MEMBAR.ALL.CTA ;  /* 0x0000000000007992 */ /* 0x0005ec0000008000 */
[----:B--2---:R-:W2:Y:S01]  /*3bf0*/  FENCE.VIEW.ASYNC.S ;  /* 0x00000000000073c6 */ /* 0x004ea20000000000 */
[----:B------:R-:W-:Y:S04]  /*3c00*/  PRMT R0, RZ, 0x654, R0 ;  /* 0x00000654ff007816 */ /* 0x000fe80000000000 */
[----:B--2---:R2:W-:Y:S01]  /*3c10*/  SYNCS.ARRIVE.TRANS64.RED.A1T0 RZ, [R0+URZ], RZ ;  /* 0x000000ff00ff79a7 */ /* 0x0045e200081004ff */
[----:B---3--:R-:W-:Y:S11]  /*3c20*/  LOP3.LUT P3, RZ, R26, 0x1, RZ, 0xc0, !PT ;  /* 0x000000011aff7812 */ /* 0x008ff6000786c0ff */
[----:B------:R-:W-:Y:S02]  /*3c30*/  @!UPT UIADD3 URZ, UPT, UPT, URZ, URZ, URZ ;  /* 0x000000fffffff290 */ /* 0x000fe4000fffe0ff */
[----:B------:R-:W-:Y:S02]  /*3c40*/  @P3 MOV R13, R24 ;  /* 0x00000018000d3202 */ /* 0x000fe40000000f00 */
[----:B------:R-:W-:Y:S01]  /*3c50*/  @P3 LOP3.LUT R8, R25, 0xffff, RZ, 0xc0, !PT ;  /* 0x0000ffff19083812 */ /* 0x000fe200078ec0ff */
[----:B--2---:R-:W-:Y:S06]  /*3c60*/  @!P0 BRA `(.L_x_70) ;  /* 0x0000000000a48947 */ /* 0x004fec0003800000 */
[----:B-1----:R-:W-:Y:S01]  /*3c70*/  IMAD.HI.U32 R35, R22, R7, RZ ;  /* 0x0000000716237227 */ /* 0x002fe200078e00ff */
[----:B------:R-:W-:Y:S02]  /*3c80*/  ISETP.NE.AND P0, PT, R6, 0x1, PT ;  /* 0x000000010600780c */ /* 0x000fe40003f05270 */
[----:B------:R-:W-:Y:S01]  /*3c90*/  ISETP.NE.AND P2, PT, R72, 0x1, PT ;  /* 0x000000014800780c */ /* 0x000fe20003f45270 */
[----:B----4-:R-:W-:Y:S01]  /*3ca0*/  IMAD.HI.U32 R34, R19, R16, RZ ;  /* 0x0000001013227227 */ /* 0x010fe200078e00ff */
[----:B------:R-:W-:Y:S02]  /*3cb0*/  SHF.R.U32.HI R35, RZ, R18, R35 ;  /* 0x00000012ff237219 */ /* 0x000fe40000011623 */
[----:B------:R-:W-:Y:S01]  /*3cc0*/  ISETP.NE.AND P4, PT, R2, 0x1, PT ;  /* 0x000000010200780c */ /* 0x000fe20003f85270 */
[----:B------:R-:W-:Y:S01]  /*3cd0*/  IMAD.HI.U32 R36, R13, R16, RZ ;  /* 0x000000100d247227 */ /* 0x000fe200078e00ff */
[----:B------:R-:W-:Y:S02]  /*3ce0*/  SHF.R.U32.HI R34, RZ, R17, R34 ;  /* 0x00000011ff227219 */ /* 0x000fe40000011622 */
[----:B------:R-:W-:Y:S01]  /*3cf0*/  SEL R3, R22, R35, !P0 ;  /* 0x0000002316037207 */ /* 0x000fe20004000000 */
[C---:B------:R-:W-:Y:S01]  /*3d00*/  IMAD.HI.U32 R35, R8.reuse, R7, RZ ;  /* 0x0000000708237227 */ /* 0x040fe200078e00ff */
[----:B------:R-:W-:Y:S02]  /*3d10*/  SEL R11, R19, R34, !P4 ;  /* 0x00000022130b7207 */ /* 0x000fe40006000000 */
[----:B------:R-:W-:Y:S01]  /*3d20*/  SHF.R.U32.HI R36, RZ, R17, R36 ;  /* 0x00000011ff247219 */ /* 0x000fe20000011624 */
[----:B------:R-:W-:Y:S01]  /*3d30*/  IMAD.HI.U32 R38, R3, R4, RZ ;  /* 0x0000000403267227 */ /* 0x000fe200078e00ff */
[----:B------:R-:W-:Y:S03]  /*3d40*/  SHF.R.U32.HI R35, RZ, R18, R35 ;  /* 0x00000012ff237219 */ /* 0x000fe60000011623 */
[----:B------:R-:W-:Y:S01]  /*3d50*/  IMAD.HI.U32 R34, R11, R4, RZ ;  /* 0x000000040b227227 */ /* 0x000fe200078e00ff */
[----:B------:R-:W-:Y:S02]  /*3d60*/  @P2 SHF.R.U32.HI R3, RZ, R5, R38 ;  /* 0x00000005ff032219 */ /* 0x000fe40000011626 */
[----:B------:R-:W-:Y:S02]  /*3d70*/  SEL R9, R8, R35, !P0 ;  /* 0x0000002308097207 */ /* 0x000fe40004000000 */
[----:B------:R-:W-:Y:S01]  /*3d80*/  @P2 SHF.R.U32.HI R11, RZ, R5, R34 ;  /* 0x00000005ff0b2219 */ /* 0x000fe20000011622 */
[C---:B------:R-:W-:Y:S01]  /*3d90*/  IMAD R10, R72.reuse, R3, RZ ;  /* 0x00000003480a7224 */ /* 0x040fe200078e02ff */
[----:B------:R-:W-:Y:S01]  /*3da0*/  SEL R3, R13, R36, !P4 ;  /* 0x000000240d037207 */ /* 0x000fe20006000000 */
[C---:B------:R-:W-:Y:S03]  /*3db0*/  IMAD.HI.U32 R14, R9.reuse, R4, RZ ;  /* 0x00000004090e7227 */ /* 0x040fe600078e00ff */
[----:B------:R-:W-:Y:S01]  /*3dc0*/  ISETP.GE.AND P0, PT, R9, R10, PT ;  /* 0x0000000a0900720c */ /* 0x000fe20003f06270 */
[C---:B------:R-:W-:Y:S01]  /*3dd0*/  IMAD R12, R72.reuse, R11, RZ ;  /* 0x0000000b480c7224 */ /* 0x040fe200078e02ff */
[-C--:B------:R-:W-:Y:S04]  /*3de0*/  SHF.R.U32.HI R14, RZ, R5.reuse, R14 ;  /* 0x00000005ff0e7219 */ /* 0x080fe8000001160e */
[----:B------:R-:W-:Y:S02]  /*3df0*/  ISETP.GE.OR P0, PT, R3, R12, P0 ;  /* 0x0000000c0300720c */ /* 0x000fe40000706670 */
[----:B------:R-:W-:Y:S05]  /*3e00*/  SEL R15, R9, R14, !P2 ;  /* 0x0000000e090f7207 */ /* 0x000fea0005000000 */
[----:B------:R-:W-:Y:S04]  /*3e10*/  IMAD.MOV R14, RZ, RZ, -R15 ;  /* 0x000000ffff0e7224 */ /* 0x000fe800078e0a0f */
[----:B------:R-:W-:Y:S02]  /*3e20*/  IMAD R14, R72, R14, R9 ;  /* 0x0000000e480e7224 */ /* 0x000fe400078e0209 */
[C---:B------:R-:W-:Y:S05]  /*3e30*/  @!P0 IMAD.HI.U32 R10, R3.reuse, R4, RZ ;  /* 0x00000004030a8227 */ /* 0x040fea00078e00ff */
[----:B------:R-:W-:Y:S04]  /*3e40*/  @!P0 SHF.R.U32.HI R10, RZ, R5, R10 ;  /* 0x00000005ff0a8219 */ /* 0x000fe8000001160a */
[----:B------:R-:W-:Y:S01]  /*3e50*/  @!P0 SEL R0, R3, R10, !P2 ;  /* 0x0000000a03008207 */ /* 0x000fe20005000000 */
[----:B------:R-:W-:Y:S03]  /*3e60*/  IMAD.MOV R10, RZ, RZ, -R3 ;  /* 0x000000ffff0a7224 */ /* 0x000fe600078e0a03 */
[----:B------:R-:W-:Y:S01]  /*3e70*/  @!P0 IADD3 R15, PT, PT, R15, -R0, RZ ;  /* 0x800000000f0f8210 */ /* 0x000fe20007ffe0ff */
[----:B------:R-:W-:Y:S01]  /*3e80*/  @!P0 IMAD R0, R11, R14, R0 ;  /* 0x0000000e0b008224 */ /* 0x000fe200078e0200 */
[----:B------:R-:W-:Y:S01]  /*3e90*/  IADD3 R11, PT, PT, -R9, RZ, RZ ;  /* 0x000000ff090b7210 */ /* 0x000fe20007ffe1ff */
[----:B------:R-:W-:Y:S02]  /*3ea0*/  IMAD R13, R2, R10, R13 ;  /* 0x0000000a020d7224 */ /* 0x000fe400078e020d */
[----:B------:R-:W-:Y:S02]  /*3eb0*/  @!P0 IMAD R9, R15, R72, R3 ;  /* 0x000000480f098224 */ /* 0x000fe400078e0203 */
[----:B------:R-:W-:Y:S02]  /*3ec0*/  @!P0 IMAD.MOV.U32 R3, RZ, RZ, R0 ;  /* 0x000000ffff038224 */ /* 0x000fe400078e0000 */
[----:B------:R-:W-:Y:S02]  /*3ed0*/  IMAD R8, R6, R11, R8 ;  /* 0x0000000b06087224 */ /* 0x000fe400078e0208 */
[----:B------:R-:W-:Y:S02]  /*3ee0*/  IMAD R13, R3, R2, R13 ;  /* 0x00000002030d7224 */ /* 0x000fe400078e020d */
[----:B------:R-:W-:Y:S02]  /*3ef0*/  IMAD R8, R9, R6, R8 ;  /* 0x0000000609087224 */ /* 0x000fe400078e0208 */
.L_x_70:
[----:B------:R-:W-:Y:S05]  /*3f00*/  BRA.U UP1, `(.L_x_71) ;  /* 0x0000000101107547 */ /* 0x000fea000b800000 */
[----:B------:R-:W-:Y:S04]  /*3f10*/  MOV R0, UR6 ;  /* 0x0000000600007c02 */ /* 0x000fe80008000f00 */
[----:B------:R-:W-:Y:S04]  /*3f20*/  SHF.L.U32 R3, R0, 0x1f, RZ ;  /* 0x0000001f00037819 */ /* 0x000fe800000006ff */
[----:B------:R-:W2:Y:S02]  /*3f30*/  SYNCS.PHASECHK.TRANS64.TRYWAIT P0, [UR7+0xb8], R3 ;  /* 0x0000b803ff0075a7 */ /* 0x000ea40008001107 */
[----:B--2---:R-:W-:Y:S05]  /*3f40*/  @!P0 BRA `(.L_x_72) ;  /* 0x00000078006c8947 */ /* 0x004fea0003800000 */
.L_x_71:
[----:B------:R-:W-:Y:S02]  /*3f50*/  R2UR UR35, R21 ;  /* 0x00000000152372ca */ /* 0x000fe400000e0000 */
[----:B------:R-:W-:Y:S02]  /*3f60*/  R2UR UR34, R20 ;  /* 0x00000000142272ca */ /* 0x000fe400000e0000 */
[----:B------:R-:W-:Y:S02]  /*3f70*/  ISETP.NE.U32.AND P2, PT, RZ, UR4, PT ;  /* 0x00000004ff007c0c */ /* 0x000fe4000bf45070 */
[----:B------:R-:W-:Y:S02]  /*3f80*/  SHF.L.U32 R12, R31, 0x1f, RZ ;  /* 0x0000001f1f0c7819 */ /* 0x000fe400000006ff */
[----:B------:R-:W-:Y:S05]  /*3f90*/  ISETP.NE.AND.EX P2, PT, RZ, UR5, PT, P2 ;  /* 0x00000005ff007c0c */ /* 0x000fea000bf45320 */
[----:B------:R-:W-:Y:S02]  /*3fa0*/  USHF.L.U32 UR35, UR35, 0x7, URZ ;  /* 0x0000000723237899 */ /* 0x000fe400080006ff */
[----:B------:R-:W-:Y:S01]  /*3fb0*/  USHF.L.U32 UR34, UR34, 0x8, URZ ;  /* 0x0000000822227899 */ /* 0x000fe200080006ff */
[----:B------:R-:W-:Y:S11]  /*3fc0*/  BRA.U !UP3, `(.L_x_73) ;  /* 0x000000010b347547 */ /* 0x000ff6000b800000 */
[----:B------:R-:W-:Y:S01]  /*3fd0*/  UPLOP3.LUT UP0, UPT, UPT, UPT, UP2, 0x80, 0x8 ;  /* 0x000000000008789c */ /* 0x000fe20003f0f020 */
[----:B--2---:R-:W-:Y:S02]  /*3fe0*/  HFMA2 R0, -RZ, RZ, 0, 5.9604644775390625e-08 ;  /* 0x00000001ff007431 */ /* 0x004fe400000001ff */
[----:B------:R-:W-:Y:S03]  /*3ff0*/  IMAD.MOV.U32 R151, RZ, RZ, 0x1 ;  /* 0x00000001ff977424 */ /* 0x000fe600078e00ff */
[----:B------:R-:W-:Y:S05]  /*4000*/  PLOP3.LUT P0, PT, PT, PT, UP0, 0x80, 0x8 ;  /* 0x000000000008781c */ /* 0x000fea0003f0f008 */
[----:B------:R-:W2:Y:S01]  /*4010*/  @UP0 LDCU.64 UR10, c[0x0][0x888] ;  /* 0x00011100ff0a07ac */ /* 0x000ea20008000a00 */
[----:B------:R-:W-:Y:S07]  /*4020*/  @UP0 UIMAD UR8, UR36, UR4, URZ ;  /* 0x00000004240802a4 */ /* 0x000fee000f8e02ff */
[----:B------:R-:W-:Y:S01]  /*4030*/  @!P0 PRMT R151, R0, 0x7610, R151 ;  /* 0x0000761000978816 */ /* 0x000fe20000000097 */
[----:B--2---:R-:W-:Y:S03]  /*4040*/  @UP0 UIMAD.WIDE UR10, UR8, 0x4, UR10 ;  /* 0x00000004080a08a5 */ /* 0x004fe6000f8e020a */
[----:B------:R-:W2:Y:S03]  /*4050*/  @!UP0 LDCU UR8, c[0x0][0x880] ;  /* 0x00011000ff0887ac */ /* 0x000ea60008000800 */
[----:B------:R-:W-:Y:S01]  /*4060*/  IMAD.U32 R10, RZ, RZ, UR10 ;  /* 0x0000000aff0a7e24 */ /* 0x000fe2000f8e00ff */
[----:B------:R-:W-:Y:S05]  /*4070*/  MOV R11, UR11 ;  /* 0x0000000b000b7c02 */ /* 0x000fea0008000f00 */
[----:B-----5:R3:W5:Y:S02]  /*4080*/  @P0 LDG.E R82, desc[UR46][R10.64] ;  /* 0x0000002e0a520981 */ /* 0x020764000c1e1900 */
[----:B--23--:R-:W-:Y:S07]  /*4090*/  @!P0 IMAD.U32 R82, RZ, RZ, UR8 ;  /* 0x00000008ff528e24 */ /* 0x00cfee000f8e00ff */
.L_x_73:
[----:B-----5:R-:W-:Y:S01]  /*40a0*/  @!P2 ISETP.EQ.AND P0, PT, R82, RZ, PT ;  /* 0x000000ff5200a20c */ /* 0x020fe20003f02270 */
[----:B------:R-:W-:Y:S01]  /*40b0*/  @!UPT UIADD3 URZ, UPT, UPT, URZ, URZ, URZ ;  /* 0x000000fffffff290 */ /* 0x000fe2000fffe0ff */
[----:B------:R-:W-:Y:S11]  /*40c0*/  @!P2 BRA `(.L_x_74) ;  /* 0x000000000014a947 */ /* 0x000ff60003800000 */
[----:B------:R-:W-:Y:S02]  /*40d0*/  LOP3.LUT P2, RZ, R151, 0xff, RZ, 0xc0, !PT ;  /* 0x000000ff97ff7812 */ /* 0x000fe4000784c0ff */
[----:B------:R-:W-:Y:S04]  /*40e0*/  PLOP3.LUT P0, PT, PT, PT, UP0, 0x80, 0x8 ;  /* 0x000000000008781c */ /* 0x000fe80003f0f008 */
[----:B------:R-:W-:Y:S07]  /*40f0*/  PLOP3.LUT P0, PT, P0, PT, PT, 0x8, 0x80 ;  /* 0x000000000080781c */ /* 0x000fee000070e170 */
[----:B------:R-:W-:Y:S11]  /*4100*/  @P2 ISETP.EQ.AND P0, PT, R82, RZ, PT ;  /* 0x000000ff5200220c */ /* 0x000ff60003f02270 */
[----:B------:R-:W-:Y:S02]  /*4110*/  @!UPT UIADD3 URZ, UPT, UPT, URZ, URZ, URZ ;  /* 0x000000fffffff290 */ /* 0x000fe4000fffe0ff */
.L_x_74:
[----:B------:R-:W3:Y:S01]  /*4120*/  SYNCS.PHASECHK.TRANS64.TRYWAIT P2, [UR7+0x90], R12 ;  /* 0x0000900cff0075a7 */ /* 0x000ee20008041107 */
[----:B------:R-:W-:Y:S04]  /*4130*/  ELECT P4, URZ, PT ;  /* 0x0000000000ff782f */ /* 0x000fe80003880000 */
[----:B------:R-:W-:Y:S11]  /*4140*/  PLOP3.LUT P4, PT, P0, P4, PT, 0xf2, 0x2f ;  /* 0x00000000002f781c */ /* 0x000ff60000789e72 */
[----:B------:R-:W-:Y:S02]  /*4150*/  @!UPT UIADD3 URZ, UPT, UPT, URZ, URZ, URZ ;  /* 0x000000fffffff290 */ /* 0x000fe4000fffe0ff */
[----:B-1----:R-:W-:Y:S05]  /*4160*/  @!P4 IADD3 R9, P0, PT, R32, 0x580, RZ ;  /* 0x000005802009c810 */ /* 0x002fea0007f1e0ff */
[----:B--2---:R-:W-:Y:S01]  /*4170*/  @!P4 IMAD.X R0, RZ, RZ, R33, P0 ;  /* 0x000000ffff00c224 */ /* 0x004fe200000e0621 */
[----:B---3--:R-:W-:Y:S07]  /*4180*/  @!P2 BRA `(.L_x_75) ;  /* 0x0000007400f4a947 */ /* 0x008fee0003800000 */
.L_x_158:
[----:B------:R-:W-:Y:S01]  /*4190*/  @!P4 R2UR UR8, R0 ;  /* 0x000000000008c2ca */ /* 0x000fe200000e0000 */
[----:B------:R-:W-:Y:S01]  /*41a0*/  VOTEU.ALL UP1, P4 ;  /* 0x0000000000ff7886 */ /* 0x000fe20002020000 */
[----:B------:R-:W-:Y:S01]  /*41b0*/  @!P4 R2UR UR9, R9 ;  /* 0x000000000909c2ca */ /* 0x000fe200000e0000 */
[----:B------:R-:W-:Y:S01]  /*41c0*/  @!P4 IMAD.MOV.U32 R0, RZ, RZ, 0x2000 ;  /* 0x00002000ff00c424 */ /* 0x000fe200078e00ff */
[----:B------:R-:W-:Y:S01]  /*41d0*/  UMOV UR10, 0x0 ;  /* 0x00000000000a7882 */ /* 0x000fe20000000000 */
[----:B------:R-:W-:Y:S01]  /*41e0*/  UMOV UR11, 0x10000000 ;  /* 0x10000000000b7882 */ /* 0x000fe20000000000 */
[----:B------:R-:W-:Y:S01]  /*41f0*/  @!UP1 UIADD3 UR32, UPT, UPT, UR7, 0x200, URZ ;  /* 0x0000020007209890 */ /* 0x000fe2000fffe0ff */
[----:B------:R-:W-:Y:S01]  /*4200*/  @!P4 IADD3 R9, P0, PT, R32, 0x580, RZ ;  /* 0x000005802009c810 */ /* 0x000fe20007f1e0ff */
[----:B------:R-:W-:Y:S05]  /*4210*/  VOTEU.ALL UP1, P4 ;  /* 0x0000000000ff7886 */ /* 0x000fea0002020000 */
[----:B------:R-:W-:Y:S01]  /*4220*/  IMAD.U32 R11, RZ, RZ, UR8 ;  /* 0x00000008ff0b7e24 */ /* 0x000fe2000f8e00ff */
[----:B------:R-:W-:Y:S01]  /*4230*/  UPRMT UR8, UR37, 0x654, UR33 ;  /* 0x0000065425087896 */ /* 0x000fe20008000021 */
[----:B------:R-:W-:Y:S03]  /*4240*/  IMAD.U32 R10, RZ, RZ, UR9 ;  /* 0x00000009ff0a7e24 */ /* 0x000fe6000f8e00ff */
[----:B------:R-:W-:Y:S02]  /*4250*/  @!P4 R2UR UR15, R11 ;  /* 0x000000000b0fc2ca */ /* 0x000fe400000e0000 */
[----:B------:R-:W-:Y:S11]  /*4260*/  @!P4 R2UR UR14, R10 ;  /* 0x000000000a0ec2ca */ /* 0x000ff600000e0000 */
[----:B------:R-:W-:Y:S02]  /*4270*/  @!UPT UIADD3 URZ, UPT, UPT, URZ, URZ, URZ ;  /* 0x000000fffffff290 */ /* 0x000fe4000fffe0ff */
[----:B------:R2:W-:Y:S01]  /*4280*/  @!UP1 UTMALDG.3D [UR32], [UR14], desc[UR10] ;  /* 0x00000a200e0095b4 */ /* 0x0005e20008011000 */
[----:B------:R3:W-:Y:S01]  /*4290*/  @!P4 SYNCS.ARRIVE.TRANS64.RED.A0TR RZ, [UR7+0x70], R0 ;  /* 0x00007000ffffc9a7 */ /* 0x0007e20008300407 */
[----:B------:R-:W-:Y:S01]  /*42a0*/  SYNCS.ARRIVE.TRANS64.RED.A1T0 RZ, [UR8], RZ ;  /* 0x000000ffffff79a7 */ /* 0x000fe20008100408 */
[----:B---3--:R-:W-:Y:S01]  /*42b0*/  @!P4 IMAD.X R0, RZ, RZ, R33, P0 ;  /* 0x000000ffff00c224 */ /* 0x008fe200000e0621 */
[----:B------:R-:W3:Y:S02]  /*42c0*/  SYNCS.PHASECHK.TRANS64.TRYWAIT P2, [UR7+0x98], R12 ;  /* 0x0000980cff0075a7 */ /* 0x000ee40008041107 */
[----:B--23--:R-:W-:Y:S05]  /*42d0*/  @!P2 BRA `(.L_x_76) ;  /* 0x0000007400b8a947 */ /* 0x00cfea0003800000 */
.L_x_160:
        /* <DEDUP_REMOVED lines=8> */
[----:B------:R-:W-:Y:S01]  /*4360*/  @!UP1 UIADD3 UR24, UPT, UPT, UR7, 0x2200, URZ ;  /* 0x0000220007189890 */ /* 0x000fe2000fffe0ff */
[----:B------:R-:W-:Y:S01]  /*4370*/  VOTEU.ALL UP1, P4 ;  /* 0x0000000000ff7886 */ /* 0x000fe20002020000 */
[----:B------:R-:W-:Y:S01]  /*4380*/  UMOV UR27, UR35 ;  /* 0x00000023001b7c82 */ /* 0x000fe20008000000 */
[----:B------:R-:W-:Y:S02]  /*4390*/  UMOV UR28, UR36 ;  /* 0x00000024001c7c82 */ /* 0x000fe40008000000 */
[----:B------:R-:W-:Y:S01]  /*43a0*/  IMAD.U32 R11, RZ, RZ, UR8 ;  /* 0x00000008ff0b7e24 */ /* 0x000fe2000f8e00ff */
[----:B------:R-:W-:Y:S01]  /*43b0*/  UPRMT UR8, UR37, 0x654, UR25 ;  /* 0x0000065425087896 */ /* 0x000fe20008000019 */
[----:B------:R-:W-:Y:S02]  /*43c0*/  IMAD.U32 R10, RZ, RZ, UR9 ;  /* 0x00000009ff0a7e24 */ /* 0x000fe4000f8e00ff */
[----:B------:R-:W-:Y:S01]  /*43d0*/  @!P4 IMAD.X R20, RZ, RZ, R33, P0 ;  /* 0x000000ffff14c224 */ /* 0x000fe200000e0621 */
[----:B------:R-:W-:Y:S02]  /*43e0*/  @!P4 R2UR UR15, R11 ;  /* 0x000000000b0fc2ca */ /* 0x000fe400000e0000 */
[----:B------:R-:W-:Y:S11]  /*43f0*/  @!P4 R2UR UR14, R10 ;  /* 0x000000000a0ec2ca */ /* 0x000ff600000e0000 */
[----:B------:R-:W-:Y:S02]  /*4400*/  @!UPT UIADD3 URZ, UPT, UPT, URZ, URZ, URZ ;  /* 0x000000fffffff290 */ /* 0x000fe4000fffe0ff */
[----:B------:R2:W-:Y:S01]  /*4410*/  @!UP1 UTMALDG.3D [UR24], [UR14], desc[UR10] ;  /* 0x00000a180e0095b4 */ /* 0x0005e20008011000 */
[----:B------:R2:W-:Y:S01]  /*4420*/  @!P4 SYNCS.ARRIVE.TRANS64.RED.A0TR RZ, [UR7+0x78], R0 ;  /* 0x00007800ffffc9a7 */ /* 0x0005e20008300407 */
[----:B------:R-:W-:Y:S01]  /*4430*/  SYNCS.ARRIVE.TRANS64.RED.A1T0 RZ, [UR8], RZ ;  /* 0x000000ffffff79a7 */ /* 0x000fe20008100408 */
[----:B------:R-:W3:Y:S02]  /*4440*/  SYNCS.PHASECHK.TRANS64.TRYWAIT P2, [UR7+0xa0], R12 ;  /* 0x0000a00cff0075a7 */ /* 0x000ee40008041107 */
[----:B--23--:R-:W-:Y:S05]  /*4450*/  @!P2 BRA `(.L_x_77) ;  /* 0x000000740070a947 */ /* 0x00cfea0003800000 */
.L_x_162:
[----:B------:R-:W2:Y:S01]  /*4460*/  LDC.64 R14, c[0x0][0xb10] ;  /* 0x0002c400ff0e7b82 */ /* 0x000ea20000000a00 */
[----:B------:R-:W-:Y:S01]  /*4470*/  @!P4 R2UR UR8, R20 ;  /* 0x000000001408c2ca */ /* 0x000fe200000e0000 */
[----:B------:R-:W-:Y:S01]  /*4480*/  VOTEU.ALL UP1, P4 ;  /* 0x0000000000ff7886 */ /* 0x000fe20002020000 */
[----:B------:R-:W-:Y:S01]  /*4490*/  @!P4 R2UR UR9, R21 ;  /* 0x000000001509c2ca */ /* 0x000fe200000e0000 */
[----:B------:R-:W-:Y:S01]  /*44a0*/  UMOV UR10, 0x0 ;  /* 0x00000000000a7882 */ /* 0x000fe20000000000 */
[----:B------:R-:W-:Y:S03]  /*44b0*/  UMOV UR11, 0x10000000 ;  /* 0x10000000000b7882 */ /* 0x000fe60000000000 */
[----:B------:R-:W3:Y:S01]  /*44c0*/  LDC.64 R10, c[0x0][0xb18] ;  /* 0x0002c600ff0a7b82 */ /* 0x000ee20000000a00 */
[----:B------:R-:W-:Y:S01]  /*44d0*/  @!UP1 UIADD3 UR18, UPT, UPT, UR34, 0x80, URZ ;  /* 0x0000008022129890 */ /* 0x000fe2000fffe0ff */
[----:B------:R-:W-:Y:S01]  /*44e0*/  @P3 SHF.R.U32.HI R28, RZ, 0x10, R25 ;  /* 0x00000010ff1c3819 */ /* 0x000fe20000011619 */
[----:B------:R-:W-:Y:S01]  /*44f0*/  @!UP1 UIADD3 UR16, UPT, UPT, UR7, 0x4200, URZ ;  /* 0x0000420007109890 */ /* 0x000fe2000fffe0ff */
[----:B------:R-:W-:Y:S01]  /*4500*/  VIADD R30, R30, 0x1 ;  /* 0x000000011e1e7836 */ /* 0x000fe20000000000 */
[----:B------:R-:W-:Y:S03]  /*4510*/  VOTEU.ALL UP1, P4 ;  /* 0x0000000000ff7886 */ /* 0x000fe60002020000 */
[----:B------:R-:W5:Y:S01]  /*4520*/  @!P1 LDC R0, c[0x0][0xb20] ;  /* 0x0002c800ff009b82 */ /* 0x000f620000000800 */
[----:B------:R-:W-:Y:S01]  /*4530*/  UMOV UR19, UR35 ;  /* 0x0000002300137c82 */ /* 0x000fe20008000000 */
[----:B------:R-:W-:Y:S01]  /*4540*/  IMAD.U32 R21, RZ, RZ, UR8 ;  /* 0x00000008ff157e24 */ /* 0x000fe2000f8e00ff */
[----:B------:R-:W-:Y:S05]  /*4550*/  UMOV UR20, UR36 ;  /* 0x0000002400147c82 */ /* 0x000fea0008000000 */
[----:B-1----:R-:W1:Y:S01]  /*4560*/  @!P1 LDC R3, c[0x0][0xb0c] ;  /* 0x0002c300ff039b82 */ /* 0x002e620000000800 */
[----:B------:R-:W-:Y:S01]  /*4570*/  IMAD.U32 R20, RZ, RZ, UR9 ;  /* 0x00000009ff147e24 */ /* 0x000fe2000f8e00ff */
[----:B------:R-:W-:Y:S01]  /*4580*/  UPRMT UR8, UR37, 0x654, UR17 ;  /* 0x0000065425087896 */ /* 0x000fe20008000011 */
[----:B------:R-:W-:Y:S03]  /*4590*/  @!P4 R2UR UR15, R21 ;  /* 0x00000000150fc2ca */ /* 0x000fe600000e0000 */
[----:B------:R-:W-:Y:S01]  /*45a0*/  @!P4 R2UR UR14, R20 ;  /* 0x00000000140ec2ca */ /* 0x000fe200000e0000 */
[----:B------:R-:W-:Y:S11]  /*45b0*/  @!P4 IMAD.MOV.U32 R20, RZ, RZ, 0x2000 ;  /* 0x00002000ff14c424 */ /* 0x000ff600078e00ff */
[----:B------:R-:W-:Y:S01]  /*45c0*/  @!UPT UIADD3 URZ, UPT, UPT, URZ, URZ, URZ ;  /* 0x000000fffffff290 */ /* 0x000fe2000fffe0ff */
[----:B------:R1:W-:Y:S01]  /*45d0*/  @!UP1 UTMALDG.3D [UR16], [UR14], desc[UR10] ;  /* 0x00000a100e0095b4 */ /* 0x0003e20008011000 */
[----:B------:R1:W-:Y:S02]  /*45e0*/  @!P4 SYNCS.ARRIVE.TRANS64.RED.A0TR RZ, [UR7+0x80], R20 ;  /* 0x00008014ffffc9a7 */ /* 0x0003e40008300407 */
[----:B-1----:R-:W-:Y:S01]  /*45f0*/  @!P1 ISETP.NE.AND P2, PT, R3, 0x1, PT ;  /* 0x000000010300980c */ /* 0x002fe20003f45270 */
[C---:B--2---:R-:W-:Y:S01]  /*4600*/  @!P1 IMAD.HI.U32 R14, R13.reuse, R14, RZ ;  /* 0x0000000e0d0e9227 */ /* 0x044fe200078e00ff */
[----:B---3--:R-:W-:Y:S03]  /*4610*/  @!P1 ISETP.NE.AND P0, PT, R10, 0x1, PT ;  /* 0x000000010a00980c */ /* 0x008fe60003f05270 */
[C---:B------:R-:W-:Y:S01]  /*4620*/  @!P1 IMAD.HI.U32 R11, R8.reuse, R11, RZ ;  /* 0x0000000b080b9227 */ /* 0x040fe200078e00ff */
[----:B------:R-:W-:Y:S04]  /*4630*/  @!P1 SHF.R.U32.HI R14, RZ, R15, R14 ;  /* 0x0000000fff0e9219 */ /* 0x000fe8000001160e */
[----:B-----5:R-:W-:Y:S01]  /*4640*/  @!P1 SHF.R.U32.HI R9, RZ, R0, R11 ;  /* 0x00000000ff099219 */ /* 0x020fe2000001160b */
[----:B------:R-:W-:Y:S01]  /*4650*/  SYNCS.ARRIVE.TRANS64.RED.A1T0 RZ, [UR8], RZ ;  /* 0x000000ffffff79a7 */ /* 0x000fe20008100408 */
[----:B------:R-:W-:Y:S02]  /*4660*/  @!P1 SEL R14, R13, R14, !P2 ;  /* 0x0000000e0d0e9207 */ /* 0x000fe40005000000 */
[----:B------:R-:W-:Y:S01]  /*4670*/  @!P1 SEL R9, R8, R9, !P0 ;  /* 0x0000000908099207 */ /* 0x000fe20004000000 */
[----:B------:R-:W1:Y:S04]  /*4680*/  SYNCS.PHASECHK.TRANS64.TRYWAIT P5, [UR7+0xa8], R12 ;  /* 0x0000a80cff0075a7 */ /* 0x000e6800080a1107 */
[----:B------:R-:W-:Y:S02]  /*4690*/  @!P1 IMAD.IADD R0, R9, 0x1, -R14 ;  /* 0x0000000109009824 */ /* 0x000fe400078e0a0e */
[----:B------:R-:W-:Y:S02]  /*46a0*/  @!P1 IMAD.IADD R9, R14, 0x1, -R9 ;  /* 0x000000010e099824 */ /* 0x000fe400078e0a09 */
[----:B------:R-:W-:Y:S02]  /*46b0*/  @!P1 IMAD R13, R0, R3, R13 ;  /* 0x00000003000d9224 */ /* 0x000fe400078e020d */
[----:B------:R-:W-:Y:S01]  /*46c0*/  @!P1 IMAD R8, R9, R10, R8 ;  /* 0x0000000a09089224 */ /* 0x000fe200078e0208 */
[----:B-1----:R-:W-:Y:S06]  /*46d0*/  @!P5 BRA `(.L_x_78) ;  /* 0x0000007000e8d947 */ /* 0x002fec0003800000 */
.L_x_164:
[----:B-1----:R-:W-:Y:S01]  /*46e0*/  @!P4 IADD3 R3, P0, PT, R32, 0x580, RZ ;  /* 0x000005802003c810 */ /* 0x002fe20007f1e0ff */
[----:B------:R-:W-:Y:S01]  /*46f0*/  VOTEU.ALL UP1, P4 ;  /* 0x0000000000ff7886 */ /* 0x000fe20002020000 */
[----:B------:R-:W-:Y:S01]  /*4700*/  UMOV UR18, 0x0 ;  /* 0x0000000000127882 */ /* 0x000fe20000000000 */
[----:B------:R-:W-:Y:S01]  /*4710*/  UMOV UR19, 0x10000000 ;  /* 0x1000000000137882 */ /* 0x000fe20000000000 */
[----:B------:R-:W-:Y:S01]  /*4720*/  @!P4 R2UR UR9, R3 ;  /* 0x000000000309c2ca */ /* 0x000fe200000e0000 */
[----:B------:R-:W-:Y:S01]  /*4730*/  @!P4 IMAD.X R0, RZ, RZ, R33, P0 ;  /* 0x000000ffff00c224 */ /* 0x000fe200000e0621 */
[----:B------:R-:W-:Y:S01]  /*4740*/  @!UP1 UIADD3 UR10, UPT, UPT, UR34, 0xc0, URZ ;  /* 0x000000c0220a9890 */ /* 0x000fe2000fffe0ff */
[----:B------:R-:W-:Y:S01]  /*4750*/  ISETP.NE.AND P0, PT, R30, 0x2, PT ;  /* 0x000000021e00780c */ /* 0x000fe20003f05270 */
[----:B------:R-:W-:Y:S01]  /*4760*/  UMOV UR11, UR35 ;  /* 0x00000023000b7c82 */ /* 0x000fe20008000000 */
[----:B------:R-:W-:Y:S01]  /*4770*/  UMOV UR12, UR36 ;  /* 0x00000024000c7c82 */ /* 0x000fe20008000000 */
[----:B------:R-:W-:Y:S01]  /*4780*/  @!P4 R2UR UR8, R0 ;  /* 0x000000000008c2ca */ /* 0x000fe200000e0000 */
[----:B------:R-:W-:Y:S01]  /*4790*/  IMAD.IADD R20, R8, 0x1, R150 ;  /* 0x0000000108147824 */ /* 0x000fe200078e0296 */
[----:B------:R-:W-:Y:S01]  /*47a0*/  @P3 R2UR UR36, R28 ;  /* 0x000000001c2432ca */ /* 0x000fe200000e0000 */
[----:B------:R-:W-:Y:S01]  /*47b0*/  IMAD.IADD R21, R13, 0x1, R152 ;  /* 0x000000010d157824 */ /* 0x000fe200078e0298 */
[----:B------:R-:W-:Y:S02]  /*47c0*/  SEL R0, RZ, 0x1, P0 ;  /* 0x00000001ff007807 */ /* 0x000fe40000000000 */
[----:B------:R-:W-:Y:S01]  /*47d0*/  LOP3.LUT R31, R31, 0x1, RZ, 0x3c, !PT ;  /* 0x000000011f1f7812 */ /* 0x000fe200078e3cff */
[----:B------:R-:W-:Y:S01]  /*47e0*/  IMAD.U32 R10, RZ, RZ, UR9 ;  /* 0x00000009ff0a7e24 */ /* 0x000fe2000f8e00ff */
[----:B------:R-:W-:Y:S01]  /*47f0*/  @!UP1 UIADD3 UR9, UPT, UPT, UR7, 0x88, URZ ;  /* 0x0000008807099890 */ /* 0x000fe2000fffe0ff */
[----:B------:R-:W-:Y:S02]  /*4800*/  LOP3.LUT R29, R29, R0, RZ, 0x3c, !PT ;  /* 0x000000001d1d7212 */ /* 0x000fe400078e3cff */
[----:B------:R-:W-:Y:S02]  /*4810*/  SEL R30, R30, RZ, P0 ;  /* 0x000000ff1e1e7207 */ /* 0x000fe40000000000 */
[----:B------:R-:W-:Y:S01]  /*4820*/  IMAD.U32 R11, RZ, RZ, UR8 ;  /* 0x00000008ff0b7e24 */ /* 0x000fe2000f8e00ff */
[----:B------:R-:W-:Y:S01]  /*4830*/  @!P4 R2UR UR14, R10 ;  /* 0x000000000a0ec2ca */ /* 0x000fe200000e0000 */
[----:B------:R-:W-:Y:S01]  /*4840*/  @!UP1 UIADD3 UR8, UPT, UPT, UR7, 0x6200, URZ ;  /* 0x0000620007089890 */ /* 0x000fe2000fffe0ff */
[----:B------:R-:W-:Y:S02]  /*4850*/  VOTEU.ALL UP1, P4 ;  /* 0x0000000000ff7886 */ /* 0x000fe40002020000 */
[----:B------:R-:W-:Y:S11]  /*4860*/  @!P4 R2UR UR15, R11 ;  /* 0x000000000b0fc2ca */ /* 0x000ff600000e0000 */
[----:B------:R-:W-:Y:S02]  /*4870*/  @!UPT UIADD3 URZ, UPT, UPT, URZ, URZ, URZ ;  /* 0x000000fffffff290 */ /* 0x000fe4000fffe0ff */
[----:B------:R2:W-:Y:S01]  /*4880*/  @!UP1 UTMALDG.3D [UR8], [UR14], desc[UR18] ;  /* 0x000012080e0095b4 */ /* 0x0005e20008011000 */
[----:B------:R2:W-:Y:S01]  /*4890*/  @!P4 SYNCS.ARRIVE.TRANS64.RED.A0TR RZ, [UR7+0x88], R23 ;  /* 0x00008817ffffc9a7 */ /* 0x0005e20008300407 */
[----:B------:R-:W-:Y:S01]  /*48a0*/  UPLOP3.LUT UP1, UPT, UPT, UPT, UPT, 0x80, 0x8 ;  /* 0x000000000008789c */ /* 0x000fe20003f2f070 */
[----:B------:R-:W-:Y:S01]  /*48b0*/  SYNCS.ARRIVE.TRANS64.RED.A1T0 RZ, [UR13], RZ ;  /* 0x000000ffffff79a7 */ /* 0x000fe2000810040d */
[----:B------:R-:W-:Y:S09]  /*48c0*/  @P3 BRA `(.L_x_79) ;  /* 0xfffffff000943947 */ /* 0x000ff2000383ffff */
[----:B------:R-:W-:-:S04]  /*48d0*/  SHF.L.U32 R3, R31, 0x1f, RZ ;  /* 0x0000001f1f037819 */ /* 0x000fc800000006ff */
[----:B------:R-:W1:Y:S02]  /*48e0*/  SYNCS.PHASECHK.TRANS64.TRYWAIT P0, [UR7+0x90], R3 ;  /* 0x00009003ff0075a7 */ /* 0x000e640008001107 */
[----:B-1----:R-:W-:Y:S05]  /*48f0*/  @!P0 BRA `(.L_x_80) ;  /* 0x0000007000788947 */ /* 0x002fea0003800000 */
.L_x_166:
[----:B------:R-:W3:Y:S02]  /*4900*/  SYNCS.PHASECHK.TRANS64.TRYWAIT P0, [UR7+0x98], R3 ;  /* 0x00009803ff0075a7 */ /* 0x000ee40008001107 */
[----:B---3--:R-:W-:Y:S05]  /*4910*/  @!P0 BRA `(.L_x_81) ;  /* 0x0000007000888947 */ /* 0x008fea0003800000 */
.L_x_168:
[----:B------:R-:W3:Y:S02]  /*4920*/  SYNCS.PHASECHK.TRANS64.TRYWAIT P0, [UR7+0xa0], R3 ;  /* 0x0000a003ff0075a7 */ /* 0x000ee40008001107 */
[----:B---3--:R-:W-:Y:S05]  /*4930*/  @!P0 BRA `(.L_x_82) ;  /* 0x0000007000988947 */ /* 0x008fea0003800000 */
.L_x_170:
[----:B-1----:R-:W-:-:S07]  /*4940*/  MOV R0, UR7 ;  /* 0x0000000700007c02 */ /* 0x002fce0008000f00 */
.L_x_83:
[----:B-1----:R-:W-:-:S04]  /*4950*/  SHF.L.U32 R3, R31, 0x1f, RZ ;  /* 0x0000001f1f037819 */ /* 0x002fc800000006ff */
[----:B------:R1:W3:Y:S03]  /*4960*/  SYNCS.PHASECHK.TRANS64.TRYWAIT P0, [R0+URZ+0xa8], R3 ;  /* 0x0000a803000075a7 */ /* 0x0002e600080011ff */
[----:B---3--:R-:W-:Y:S05]  /*4970*/  @!P0 NANOSLEEP.SYNCS 0x989680 ;  /* 0x009896800000895d */ /* 0x008fea0003900000 */
[----:B------:R-:W3:Y:S02]  /*4980*/  @!P0 SYNCS.PHASECHK.TRANS64 P0, [R0+URZ+0xa8], R3 ;  /* 0x0000a803000085a7 */ /* 0x000ee400080010ff */
[----:B--23--:R-:W-:Y:S05]  /*4990*/  @P0 EXIT ;  /* 0x000000000000094d */ /* 0x00cfea0003800000 */
[----:B------:R-:W-:Y:S05]  /*49a0*/  BRA `(.L_x_83) ;  /* 0xfffffffc00e87947 */ /* 0x000fea000383ffff */
.L_x_68:
[----:B------:R-:W-:-:S06]  /*49b0*/  UISETP.GE.AND UP1, UPT, UR8, 0x4, UPT ;  /* 0x000000040800788c */ /* 0x000fcc000bf26270 */
[----:B------:R-:W-:-:S13]  /*49c0*/  PLOP3.LUT P0, PT, PT, PT, UP1, 0x80, 0x8 ;  /* 0x000000000008781c */ /* 0x000fda0003f0f018 */
[----:B------:R-:W-:Y:S05]  /*49d0*/  @!P0 EXIT ;  /* 0x000000000000894d */ /* 0x000fea0003800000 */
[----:B------:R-:W-:Y:S01]  /*49e0*/  BAR.SYNC.DEFER_BLOCKING 0x6, 0xa0 ;  /* 0x0182800000007b1d */ /* 0x000fe20000010000 */
[C---:B------:R-:W-:Y:S01]  /*49f0*/  IMAD.U32 R79, R167.reuse, 0x10000, RZ ;  /* 0x00010000a74f7824 */ /* 0x040fe200078e00ff */
[C---:B------:R-:W-:Y:S01]  /*4a00*/  R2P PR, R167.reuse, 0x6 ;  /* 0x00000006a7007804 */ /* 0x040fe20000000000 */
[----:B------:R-:W-:Y:S01]  /*4a10*/  IMAD.SHL.U32 R2, R167, 0x40, RZ ;  /* 0x00000040a7027824 */ /* 0x000fe200078e00ff */
[----:B------:R-:W-:Y:S01]  /*4a20*/  CS2R R160, SRZ ;  /* 0x0000000000a07805 */ /* 0x000fe2000001ff00 */
[----:B------:R-:W-:Y:S01]  /*4a30*/  IMAD.MOV.U32 R164, RZ, RZ, 0x20 ;  /* 0x00000020ffa47424 */ /* 0x000fe200078e00ff */
[----:B------:R-:W-:Y:S02]  /*4a40*/  UMOV UR49, 0x400 ;  /* 0x0000040000317882 */ /* 0x000fe40000000000 */
[----:B------:R-:W1:Y:S01]  /*4a50*/  LDC R157, c[0x0][0x370] ;  /* 0x0000dc00ff9d7b82 */ /* 0x000e620000000800 */
[----:B------:R-:W-:Y:S01]  /*4a60*/  ULEA UR49, UR37, UR49, 0x18 ;  /* 0x0000003125317291 */ /* 0x000fe2000f8ec0ff */
[----:B------:R-:W-:Y:S01]  /*4a70*/  LOP3.LUT R79, R79, 0x600000, RZ, 0xc0, !PT ;  /* 0x006000004f4f7812 */ /* 0x000fe200078ec0ff */
[----:B------:R-:W-:Y:S01]  /*4a80*/  IMAD.SHL.U32 R153, R167, 0x8, RZ ;  /* 0x00000008a7997824 */ /* 0x000fe200078e00ff */
[----:B------:R-:W-:Y:S01]  /*4a90*/  LOP3.LUT R4, R2, 0x180, RZ, 0xc0, !PT ;  /* 0x0000018002047812 */ /* 0x000fe200078ec0ff */
[----:B------:R-:W-:Y:S01]  /*4aa0*/  IMAD.MOV.U32 R165, RZ, RZ, 0x10 ;  /* 0x00000010ffa57424 */ /* 0x000fe200078e00ff */
[----:B------:R-:W-:Y:S01]  /*4ab0*/  SEL R164, R164, 0xffffffe0, !P2 ;  /* 0xffffffe0a4a47807 */ /* 0x000fe20005000000 */
[----:B------:R-:W-:Y:S01]  /*4ac0*/  UIADD3 UR4, UPT, UPT, UR49, 0x8200, URZ ;  /* 0x0000820031047890 */ /* 0x000fe2000fffe0ff */
[----:B------:R-:W2:Y:S01]  /*4ad0*/  LDC R74, c[0x0][0xb0c] ;  /* 0x0002c300ff4a7b82 */ /* 0x000ea20000000800 */
[----:B------:R-:W-:Y:S01]  /*4ae0*/  LOP3.LUT R153, R4, 0x30, R153, 0xf8, !PT ;  /* 0x0000003004997812 */ /* 0x000fe200078ef899 */
[----:B------:R-:W-:Y:S01]  /*4af0*/  IMAD.MOV.U32 R76, RZ, RZ, RZ ;  /* 0x000000ffff4c7224 */ /* 0x000fe200078e00ff */
[----:B------:R-:W-:Y:S01]  /*4b00*/  SEL R165, R165, 0xfffffff0, !P1 ;  /* 0xfffffff0a5a57807 */ /* 0x000fe20004800000 */
[----:B------:R-:W-:Y:S01]  /*4b10*/  IMAD.MOV.U32 R162, RZ, RZ, RZ ;  /* 0x000000ffffa27224 */ /* 0x000fe200078e00ff */
[----:B------:R-:W-:Y:S01]  /*4b20*/  LOP3.LUT R153, R153, 0x1e40, R2, 0xf8, !PT ;  /* 0x00001e4099997812 */ /* 0x000fe200078ef802 */
[----:B------:R-:W-:Y:S01]  /*4b30*/  IMAD.MOV.U32 R169, RZ, RZ, RZ ;  /* 0x000000ffffa97224 */ /* 0x000fe200078e00ff */
[----:B------:R-:W-:Y:S01]  /*4b40*/  LOP3.LUT R167, R167, 0x60, RZ, 0xc0, !PT ;  /* 0x00000060a7a77812 */ /* 0x000fe200078ec0ff */
[----:B------:R-:W4:Y:S01]  /*4b50*/  LDC R155, c[0x0][0xb20] ;  /* 0x0002c800ff9b7b82 */ /* 0x000f220000000800 */
[----:B------:R-:W3:Y:S01]  /*4b60*/  LDS R0, [UR49+0x150] ;  /* 0x00015031ff007984 */ /* 0x000ee20008000800 */
[----:B------:R-:W-:Y:S01]  /*4b70*/  IMAD.MOV.U32 R159, RZ, RZ, RZ ;  /* 0x000000ffff9f7224 */ /* 0x000fe200078e00ff */
[----:B------:R-:W1:Y:S01]  /*4b80*/  LDCU.64 UR52, c[0x0][0x348] ;  /* 0x00006900ff3477ac */ /* 0x000e620008000a00 */
[----:B------:R-:W-:Y:S01]  /*4b90*/  IMAD.U32 R166, RZ, RZ, UR4 ;  /* 0x00000004ffa67e24 */ /* 0x000fe2000f8e00ff */
[----:B------:R-:W1:Y:S03]  /*4ba0*/  LDCU.64 UR38, c[0x0][0x888] ;  /* 0x00011100ff2677ac */ /* 0x000e660008000a00 */
[----:B------:R-:W1:Y:S01]  /*4bb0*/  LDC R73, c[0x0][0xb30] ;  /* 0x0002cc00ff497b82 */ /* 0x000e620000000800 */
[----:B------:R-:W1:Y:S01]  /*4bc0*/  LDCU.64 UR44, c[0x0][0x890] ;  /* 0x00011200ff2c77ac */ /* 0x000e620008000a00 */
[----:B------:R-:W-:-:S06]  /*4bd0*/  UIADD3 UR48, UPT, UPT, UR49, 0x200, URZ ;  /* 0x0000020031307890 */ /* 0x000fcc000fffe0ff */
[----:B------:R-:W1:Y:S08]  /*4be0*/  LDC.64 R148, c[0x0][0xb10] ;  /* 0x0002c400ff947b82 */ /* 0x000e700000000a00 */
[----:B------:R-:W1:Y:S08]  /*4bf0*/  LDC.64 R70, c[0x0][0xb18] ;  /* 0x0002c600ff467b82 */ /* 0x000e700000000a00 */
[----:B------:R-:W1:Y:S08]  /*4c00*/  LDC.64 R68, c[0x0][0xb28] ;  /* 0x0002ca00ff447b82 */ /* 0x000e700000000a00 */
[----:B------:R-:W1:Y:S01]  /*4c10*/  LDC.64 R146, c[0x0][0x8b0] ;  /* 0x00022c00ff927b82 */ /* 0x000e620000000a00 */
[----:B---3--:R-:W-:Y:S01]  /*4c20*/  IMAD.IADD R79, R0, 0x1, R79 ;  /* 0x00000001004f7824 */ /* 0x008fe200078e024f */
[----:B------:R-:W-:-:S04]  /*4c30*/  SHF.R.S32.HI R0, RZ, 0x4, R164 ;  /* 0x00000004ff007819 */ /* 0x000fc800000114a4 */
[----:B------:R-:W-:Y:S02]  /*4c40*/  LEA.HI.SX32 R163, R165, R0, 0x1c ;  /* 0x00000000a5a37211 */ /* 0x000fe400078fe2ff */
[----:B------:R-:W3:Y:S08]  /*4c50*/  LDC.64 R144, c[0x0][0x8a8] ;  /* 0x00022a00ff907b82 */ /* 0x000ef00000000a00 */
[----:B--2-4-:R-:W1:Y:S02]  /*4c60*/  LDC R156, c[0x0][0x374] ;  /* 0x0000dd00ff9c7b82 */ /* 0x014e640000000800 */
.L_x_125:
[----:B------:R-:W-:Y:S02]  /*4c70*/  LEA R0, R169, UR49, 0x3 ;  /* 0x00000031a9007c11 */ /* 0x000fe4000f8e18ff */
[----:B------:R-:W-:Y:S02]  /*4c80*/  SHF.L.U32 R3, R161, 0x1f, RZ ;  /* 0x0000001fa1037819 */ /* 0x000fe400000006ff */
[----:B-1----:R-:W-:Y:S02]  /*4c90*/  LEA R16, R169, UR49, 0x4 ;  /* 0x00000031a9107c11 */ /* 0x002fe4000f8e20ff */
[----:B------:R-:W2:Y:S02]  /*4ca0*/  SYNCS.PHASECHK.TRANS64.TRYWAIT P0, [R0+URZ+0xc0], R3 ;  /* 0x0000c003000075a7 */ /* 0x000ea400080011ff */
[----:B--2---:R-:W-:Y:S05]  /*4cb0*/  @!P0 BRA `(.L_x_84) ;  /* 0x0000006c00d08947 */ /* 0x004fea0003800000 */
.L_x_171:
[----:B------:R-:W4:Y:S01]  /*4cc0*/  LDC.64 R12, c[0x0][0xb10] ;  /* 0x0002c400ff0c7b82 */ /* 0x000f220000000a00 */
[----:B------:R-:W3:Y:S01]  /*4cd0*/  LDS.128 R16, [R16+0x130] ;  /* 0x0001300010107984 */ /* 0x000ee20000000c00 */
[----:B-1----:R-:W-:Y:S01]  /*4ce0*/  ISETP.NE.AND P1, PT, R73, 0x1, PT ;  /* 0x000000014900780c */ /* 0x002fe20003f25270 */
[----:B--2---:R-:W-:Y:S01]  /*4cf0*/  VIADD R0, R0, 0xd0 ;  /* 0x000000d000007836 */ /* 0x004fe20000000000 */
[----:B------:R-:W-:Y:S04]  /*4d00*/  ISETP.GE.AND P0, PT, R72, 0x1, PT ;  /* 0x000000014800780c */ /* 0x000fe80003f06270 */
[----:B------:R-:W1:Y:S01]  /*4d10*/  LDC.64 R10, c[0x0][0xb18] ;  /* 0x0002c600ff0a7b82 */ /* 0x000e620000000a00 */
[----:B------:R-:W-:Y:S01]  /*4d20*/  PRMT R0, RZ, 0x654, R0 ;  /* 0x00000654ff007816 */ /* 0x000fe20000000000 */
[----:B------:R-:W-:Y:S01]  /*4d30*/  @!PT LDS RZ, [RZ] ;  /* 0x00000000fffff984 */ /* 0x000fe20000000800 */
[----:B------:R-:W-:Y:S01]  /*4d40*/  @!PT LDS RZ, [RZ] ;  /* 0x00000000fffff984 */ /* 0x000fe20000000800 */
[----:B------:R-:W-:Y:S01]  /*4d50*/  @!PT LDS RZ, [RZ] ;  /* 0x00000000fffff984 */ /* 0x000fe20000000800 */
[----:B------:R-:W-:Y:S01]  /*4d60*/  @!PT LDS RZ, [RZ] ;  /* 0x00000000fffff984 */ /* 0x000fe20000000800 */
[----:B------:R2:W-:Y:S06]  /*4d70*/  MEMBAR.ALL.CTA ;  /* 0x0000000000007992 */ /* 0x0005ec0000008000 */
[----:B--2---:R-:W2:Y:S01]  /*4d80*/  FENCE.VIEW.ASYNC.S ;  /* 0x00000000000073c6 */ /* 0x004ea20000000000 */
[----:B------:R-:W1:Y:S08]  /*4d90*/  @!P1 LDC R14, c[0x0][0xb20] ;  /* 0x0002c800ff0e9b82 */ /* 0x000e700000000800 */
[----:B------:R-:W1:Y:S01]  /*4da0*/  @!P1 LDC R9, c[0x0][0xb0c] ;  /* 0x0002c300ff099b82 */ /* 0x000e620000000800 */
[----:B--2---:R2:W-:Y:S01]  /*4db0*/  SYNCS.ARRIVE.TRANS64.RED.A1T0 RZ, [R0+URZ], RZ ;  /* 0x000000ff00ff79a7 */ /* 0x0045e200081004ff */
[----:B---3--:R-:W-:Y:S04]  /*4dc0*/  LOP3.LUT P4, RZ, R18, 0x1, RZ, 0xc0, !PT ;  /* 0x0000000112ff7812 */ /* 0x008fe8000788c0ff */
[----:B------:R-:W-:Y:S09]  /*4dd0*/  P2R R168, PR, RZ, 0x10 ;  /* 0x00000010ffa87803 */ /* 0x000ff20000000000 */
[----:B------:R-:W-:Y:S02]  /*4de0*/  @P4 MOV R77, R16 ;  /* 0x00000010004d4202 */ /* 0x000fe40000000f00 */
[----:B------:R-:W-:Y:S01]  /*4df0*/  @P4 LOP3.LUT R75, R17, 0xffff, RZ, 0xc0, !PT ;  /* 0x0000ffff114b4812 */ /* 0x000fe200078ec0ff */
[----:B--2-4-:R-:W-:Y:S06]  /*4e00*/  @!P0 BRA `(.L_x_85) ;  /* 0x0000000000a48947 */ /* 0x014fec0003800000 */
[----:B------:R-:W-:Y:S01]  /*4e10*/  IMAD.HI.U32 R24, R156, R71, RZ ;  /* 0x000000479c187227 */ /* 0x000fe200078e00ff */
[----:B------:R-:W-:Y:S02]  /*4e20*/  ISETP.NE.AND P0, PT, R70, 0x1, PT ;  /* 0x000000014600780c */ /* 0x000fe40003f05270 */
[----:B------:R-:W-:Y:S01]  /*4e30*/  ISETP.NE.AND P2, PT, R72, 0x1, PT ;  /* 0x000000014800780c */ /* 0x000fe20003f45270 */
[-C--:B------:R-:W-:Y:S01]  /*4e40*/  IMAD.HI.U32 R22, R157, R148.reuse, RZ ;  /* 0x000000949d167227 */ /* 0x080fe200078e00ff */
[----:B------:R-:W-:Y:S02]  /*4e50*/  SHF.R.U32.HI R23, RZ, R155, R24 ;  /* 0x0000009bff177219 */ /* 0x000fe40000011618 */
[----:B------:R-:W-:Y:S01]  /*4e60*/  ISETP.NE.AND P3, PT, R74, 0x1, PT ;  /* 0x000000014a00780c */ /* 0x000fe20003f65270 */
[----:B------:R-:W-:Y:S01]  /*4e70*/  IMAD.HI.U32 R28, R75, R71, RZ ;  /* 0x000000474b1c7227 */ /* 0x000fe200078e00ff */
[----:B------:R-:W-:Y:S02]  /*4e80*/  SHF.R.U32.HI R22, RZ, R149, R22 ;  /* 0x00000095ff167219 */ /* 0x000fe40000011616 */
[----:B------:R-:W-:Y:S01]  /*4e90*/  SEL R3, R156, R23, !P0 ;  /* 0x000000179c037207 */ /* 0x000fe20004000000 */
[----:B------:R-:W-:Y:S01]  /*4ea0*/  IMAD.HI.U32 R26, R77, R148, RZ ;  /* 0x000000944d1a7227 */ /* 0x000fe200078e00ff */
[----:B------:R-:W-:Y:S03]  /*4eb0*/  SEL R7, R157, R22, !P3 ;  /* 0x000000169d077207 */ /* 0x000fe60005800000 */
[-C--:B------:R-:W-:Y:S01]  /*4ec0*/  IMAD.HI.U32 R22, R3, R68.reuse, RZ ;  /* 0x0000004403167227 */ /* 0x080fe200078e00ff */
[----:B------:R-:W-:Y:S03]  /*4ed0*/  SHF.R.U32.HI R26, RZ, R149, R26 ;  /* 0x00000095ff1a7219 */ /* 0x000fe6000001161a */
[----:B------:R-:W-:Y:S01]  /*4ee0*/  IMAD.HI.U32 R24, R7, R68, RZ ;  /* 0x0000004407187227 */ /* 0x000fe200078e00ff */
[----:B------:R-:W-:Y:S02]  /*4ef0*/  @P2 SHF.R.U32.HI R3, RZ, R69, R22 ;  /* 0x00000045ff032219 */ /* 0x000fe40000011616 */
[----:B------:R-:W-:Y:S02]  /*4f00*/  SHF.R.U32.HI R22, RZ, R155, R28 ;  /* 0x0000009bff167219 */ /* 0x000fe4000001161c */
[----:B------:R-:W-:Y:S01]  /*4f10*/  @P2 SHF.R.U32.HI R7, RZ, R69, R24 ;  /* 0x00000045ff072219 */ /* 0x000fe20000011618 */
[C---:B------:R-:W-:Y:S01]  /*4f20*/  IMAD R2, R72.reuse, R3, RZ ;  /* 0x0000000348027224 */ /* 0x040fe200078e02ff */
[----:B------:R-:W-:Y:S02]  /*4f30*/  SEL R5, R75, R22, !P0 ;  /* 0x000000164b057207 */ /* 0x000fe40004000000 */
[----:B------:R-:W-:Y:S01]  /*4f40*/  SEL R3, R77, R26, !P3 ;  /* 0x0000001a4d037207 */ /* 0x000fe20005800000 */
[----:B------:R-:W-:Y:S01]  /*4f50*/  IMAD R4, R72, R7, RZ ;  /* 0x0000000748047224 */ /* 0x000fe200078e02ff */
[C---:B------:R-:W-:Y:S01]  /*4f60*/  ISETP.GE.AND P0, PT, R5.reuse, R2, PT ;  /* 0x000000020500720c */ /* 0x040fe20003f06270 */
[----:B------:R-:W-:Y:S03]  /*4f70*/  IMAD.HI.U32 R6, R5, R68, RZ ;  /* 0x0000004405067227 */ /* 0x000fe600078e00ff */
[----:B------:R-:W-:Y:S01]  /*4f80*/  ISETP.GE.OR P0, PT, R3, R4, P0 ;  /* 0x000000040300720c */ /* 0x000fe20000706670 */
[----:B------:R-:W-:Y:S01]  /*4f90*/  IMAD.MOV R4, RZ, RZ, -R3 ;  /* 0x000000ffff047224 */ /* 0x000fe200078e0a03 */
[-C--:B------:R-:W-:Y:S03]  /*4fa0*/  SHF.R.U32.HI R6, RZ, R69.reuse, R6 ;  /* 0x00000045ff067219 */ /* 0x080fe60000011606 */
[----:B------:R-:W-:Y:S01]  /*4fb0*/  IMAD R77, R74, R4, R77 ;  /* 0x000000044a4d7224 */ /* 0x000fe200078e024d */
[----:B------:R-:W-:Y:S05]  /*4fc0*/  SEL R15, R5, R6, !P2 ;  /* 0x00000006050f7207 */ /* 0x000fea0005000000 */
[----:B------:R-:W-:Y:S02]  /*4fd0*/  IMAD.MOV R6, RZ, RZ, -R15 ;  /* 0x000000ffff067224 */ /* 0x000fe400078e0a0f */
[C---:B------:R-:W-:Y:S04]  /*4fe0*/  @!P0 IMAD.HI.U32 R2, R3.reuse, R68, RZ ;  /* 0x0000004403028227 */ /* 0x040fe800078e00ff */
[----:B------:R-:W-:Y:S01]  /*4ff0*/  IMAD R6, R72, R6, R5 ;  /* 0x0000000648067224 */ /* 0x000fe200078e0205 */
[----:B------:R-:W-:Y:S04]  /*5000*/  @!P0 SHF.R.U32.HI R2, RZ, R69, R2 ;  /* 0x00000045ff028219 */ /* 0x000fe80000011602 */
[----:B------:R-:W-:Y:S02]  /*5010*/  @!P0 SEL R0, R3, R2, !P2 ;  /* 0x0000000203008207 */ /* 0x000fe40005000000 */
[----:B------:R-:W-:Y:S02]  /*5020*/  IADD3 R2, PT, PT, -R5, RZ, RZ ;  /* 0x000000ff05027210 */ /* 0x000fe40007ffe1ff */
[----:B------:R-:W-:Y:S01]  /*5030*/  @!P0 IADD3 R8, PT, PT, R15, -R0, RZ ;  /* 0x800000000f088210 */ /* 0x000fe20007ffe0ff */
[----:B------:R-:W-:Y:S02]  /*5040*/  @!P0 IMAD R0, R7, R6, R0 ;  /* 0x0000000607008224 */ /* 0x000fe400078e0200 */
[----:B------:R-:W-:Y:S02]  /*5050*/  IMAD R75, R70, R2, R75 ;  /* 0x00000002464b7224 */ /* 0x000fe400078e024b */
[----:B------:R-:W-:Y:S02]  /*5060*/  @!P0 IMAD R5, R8, R72, R3 ;  /* 0x0000004808058224 */ /* 0x000fe400078e0203 */
[----:B------:R-:W-:Y:S04]  /*5070*/  @!P0 IMAD.MOV.U32 R3, RZ, RZ, R0 ;  /* 0x000000ffff038224 */ /* 0x000fe800078e0000 */
[----:B------:R-:W-:Y:S02]  /*5080*/  IMAD R77, R3, R74, R77 ;  /* 0x0000004a034d7224 */ /* 0x000fe400078e024d */
[----:B------:R-:W-:Y:S07]  /*5090*/  IMAD R75, R5, R70, R75 ;  /* 0x00000046054b7224 */ /* 0x000fee00078e024b */
.L_x_85:
[----:B-1----:R-:W-:Y:S01]  /*50a0*/  @!P1 ISETP.NE.AND P0, PT, R10, 0x1, PT ;  /* 0x000000010a00980c */ /* 0x002fe20003f05270 */
[----:B------:R-:W-:Y:S01]  /*50b0*/  @!P1 IMAD.HI.U32 R0, R77, R12, RZ ;  /* 0x0000000c4d009227 */ /* 0x000fe200078e00ff */
[----:B------:R-:W-:Y:S01]  /*50c0*/  @!P1 ISETP.NE.AND P2, PT, R9, 0x1, PT ;  /* 0x000000010900980c */ /* 0x000fe20003f45270 */
[----:B------:R-:W-:Y:S01]  /*50d0*/  ULOP3.LUT UP0, URZ, UR48, 0x1b0, URZ, 0xc0, !UPT ;  /* 0x000001b030ff7892 */ /* 0x000fe2000f80c0ff */
[----:B------:R-:W-:Y:S01]  /*50e0*/  R2UR UR42, R21 ;  /* 0x00000000152a72ca */ /* 0x000fe200000e0000 */
[----:B------:R-:W-:Y:S01]  /*50f0*/  @!P1 IMAD.HI.U32 R3, R75, R11, RZ ;  /* 0x0000000b4b039227 */ /* 0x000fe200078e00ff */
[----:B------:R-:W-:Y:S02]  /*5100*/  @!P1 SHF.R.U32.HI R0, RZ, R13, R0 ;  /* 0x0000000dff009219 */ /* 0x000fe40000011600 */
[----:B------:R-:W-:Y:S01]  /*5110*/  R2UR UR41, R20 ;  /* 0x00000000142972ca */ /* 0x000fe200000e0000 */
[----:B------:R-:W-:Y:S01]  /*5120*/  VIADD R169, R169, 0x1 ;  /* 0x00000001a9a97836 */ /* 0x000fe20000000000 */
[----:B------:R-:W-:Y:S02]  /*5130*/  @!P1 SHF.R.U32.HI R2, RZ, R14, R3 ;  /* 0x0000000eff029219 */ /* 0x000fe40000011603 */
[----:B------:R-:W-:Y:S02]  /*5140*/  @!P1 SEL R3, R77, R0, !P2 ;  /* 0x000000004d039207 */ /* 0x000fe40005000000 */
[----:B------:R-:W-:Y:S02]  /*5150*/  @!P1 SEL R2, R75, R2, !P0 ;  /* 0x000000024b029207 */ /* 0x000fe40004000000 */
[----:B------:R-:W-:Y:S01]  /*5160*/  @P4 SHF.R.U32.HI R158, RZ, 0x10, R17 ;  /* 0x00000010ff9e4819 */ /* 0x000fe20000011611 */
[----:B------:R-:W-:Y:S02]  /*5170*/  USHF.L.U32 UR42, UR42, 0x7, URZ ;  /* 0x000000072a2a7899 */ /* 0x000fe400080006ff */
[----:B------:R-:W-:Y:S02]  /*5180*/  @!P1 IMAD.IADD R0, R2, 0x1, -R3 ;  /* 0x0000000102009824 */ /* 0x000fe400078e0a03 */
[----:B------:R-:W-:Y:S01]  /*5190*/  @!P1 IMAD.IADD R2, R3, 0x1, -R2 ;  /* 0x0000000103029824 */ /* 0x000fe200078e0a02 */
[----:B------:R-:W-:Y:S01]  /*51a0*/  USHF.L.U32 UR41, UR41, 0x8, URZ ;  /* 0x0000000829297899 */ /* 0x000fe200080006ff */
[----:B------:R-:W-:Y:S02]  /*51b0*/  @!P1 IMAD R77, R0, R9, R77 ;  /* 0x00000009004d9224 */ /* 0x000fe400078e024d */
[----:B------:R-:W-:Y:S01]  /*51c0*/  @!P1 IMAD R75, R2, R10, R75 ;  /* 0x0000000a024b9224 */ /* 0x000fe200078e024b */
[----:B------:R-:W-:Y:S08]  /*51d0*/  BRA.U !UP0, `(.L_x_86) ;  /* 0x0000000108407547 */ /* 0x000ff0000b800000 */
[----:B------:R-:W1:Y:S01]  /*51e0*/  LDCU.64 UR8, c[0x4][0x88] ;  /* 0x01001100ff0877ac */ /* 0x000e620008000a00 */
[----:B------:R-:W-:Y:S01]  /*51f0*/  MOV R3, 0x0 ;  /* 0x0000000000037802 */ /* 0x000fe20000000f00 */
[----:B------:R-:W-:Y:S02]  /*5200*/  HFMA2 R12, -RZ, RZ, 0, 5.9604644775390625e-08 ;  /* 0x00000001ff0c7431 */ /* 0x000fe400000001ff */
[----:B------:R-:W-:Y:S02]  /*5210*/  IMAD.MOV.U32 R8, RZ, RZ, 0x70 ;  /* 0x00000070ff087424 */ /* 0x000fe400078e00ff */
[----:B------:R-:W-:Y:S01]  /*5220*/  IMAD.MOV.U32 R13, RZ, RZ, RZ ;  /* 0x000000ffff0d7224 */ /* 0x000fe200078e00ff */
[----:B------:R-:W2:Y:S01]  /*5230*/  LDCU.64 UR6, c[0x4][0x90] ;  /* 0x01001200ff0677ac */ /* 0x000ea20008000a00 */
[----:B------:R-:W3:Y:S01]  /*5240*/  LDC.64 R2, c[0x4][R3] ;  /* 0x0100000003027b82 */ /* 0x000ee20000000a00 */
[----:B------:R-:W4:Y:S01]  /*5250*/  LDCU.64 UR4, c[0x4][0x8] ;  /* 0x01000100ff0477ac */ /* 0x000f220008000a00 */
[----:B-1----:R-:W-:Y:S01]  /*5260*/  MOV R5, UR9 ;  /* 0x0000000900057c02 */ /* 0x002fe20008000f00 */
[----:B------:R-:W-:Y:S01]  /*5270*/  IMAD.U32 R4, RZ, RZ, UR8 ;  /* 0x00000008ff047e24 */ /* 0x000fe2000f8e00ff */
[----:B--2---:R-:W-:Y:S01]  /*5280*/  MOV R7, UR7 ;  /* 0x0000000700077c02 */ /* 0x004fe20008000f00 */
[----:B------:R-:W-:Y:S01]  /*5290*/  IMAD.U32 R6, RZ, RZ, UR6 ;  /* 0x00000006ff067e24 */ /* 0x000fe2000f8e00ff */
[----:B----4-:R-:W-:Y:S01]  /*52a0*/  MOV R11, UR5 ;  /* 0x00000005000b7c02 */ /* 0x010fe20008000f00 */
[----:B------:R-:W-:Y:S02]  /*52b0*/  IMAD.U32 R10, RZ, RZ, UR4 ;  /* 0x00000004ff0a7e24 */ /* 0x000fe4000f8e00ff */
[----:B------:R-:W-:Y:S07]  /*52c0*/  LEPC R20, `(.L_x_86) ;  /* 0x000000001014794e */ /* 0x000fee0000000000 */
[----:B---3-5:R-:W-:Y:S05]  /*52d0*/  CALL.ABS.NOINC R2 ;  /* 0x0000000002007343 */ /* 0x028fea0003c00000 */
.L_x_86:
[----:B------:R-:W-:Y:S01]  /*52e0*/  LOP3.LUT P0, RZ, R166, 0x1b0, RZ, 0xc0, !PT ;  /* 0x000001b0a6ff7812 */ /* 0x000fe2000780c0ff */
[----:B------:R-:W-:Y:S11]  /*52f0*/  BSSY.RECONVERGENT B6, `(.L_x_87) ;  /* 0x0000013000067945 */ /* 0x000ff60003800200 */
[----:B------:R-:W-:Y:S01]  /*5300*/  @!UPT UIADD3 URZ, UPT, UPT, URZ, URZ, URZ ;  /* 0x000000fffffff290 */ /* 0x000fe2000fffe0ff */
[----:B------:R-:W-:Y:S05]  /*5310*/  @!P0 BRA `(.L_x_88) ;  /* 0x0000000000408947 */ /* 0x000fea0003800000 */
        /* <DEDUP_REMOVED lines=16> */
.L_x_88:
[----:B------:R-:W-:Y:S05]  /*5420*/  BSYNC.RECONVERGENT B6 ;  /* 0x0000000000067941 */ /* 0x000fea0003800200 */
.L_x_87:
[----:B------:R-:W-:Y:S01]  /*5430*/  ISETP.NE.U32.AND P4, PT, R146, RZ, PT ;  /* 0x000000ff9200720c */ /* 0x000fe20003f85070 */
[----:B------:R-:W-:Y:S01]  /*5440*/  UISETP.NE.AND UP2, UPT, UR50, URZ, UPT ;  /* 0x000000ff3200728c */ /* 0x000fe2000bf45270 */
[----:B------:R-:W-:Y:S01]  /*5450*/  ISETP.NE.U32.AND P2, PT, RZ, UR38, PT ;  /* 0x00000026ff007c0c */ /* 0x000fe2000bf45070 */
[----:B------:R-:W-:Y:S01]  /*5460*/  UISETP.NE.U32.AND UP1, UPT, UR44, URZ, UPT ;  /* 0x000000ff2c00728c */ /* 0x000fe2000bf25070 */
[----:B------:R-:W-:Y:S01]  /*5470*/  ISETP.NE.AND.EX P4, PT, R147, RZ, PT, P4 ;  /* 0x000000ff9300720c */ /* 0x000fe20003f85340 */
[----:B------:R-:W-:Y:S01]  /*5480*/  UPLOP3.LUT UP0, UPT, UPT, UPT, UPT, 0x40, 0x4 ;  /* 0x000000000004789c */ /* 0x000fe20003f0e870 */
[----:B------:R-:W-:Y:S01]  /*5490*/  ISETP.NE.AND.EX P2, PT, RZ, UR39, PT, P2 ;  /* 0x00000027ff007c0c */ /* 0x000fe2000bf45320 */
[----:B------:R-:W-:Y:S01]  /*54a0*/  UISETP.NE.AND.EX UP1, UPT, UR45, URZ, UPT, UP1 ;  /* 0x000000ff2d00728c */ /* 0x000fe2000bf25310 */
[----:B------:R-:W-:Y:S04]  /*54b0*/  PLOP3.LUT P1, PT, PT, PT, UP2, 0x80, 0x8 ;  /* 0x000000000008781c */ /* 0x000fe80003f2f028 */
[----:B------:R-:W-:Y:S06]  /*54c0*/  @UP2 UPLOP3.LUT UP0, UPT, UPT, UPT, UP1, 0x80, 0x8 ;  /* 0x000000000008289c */ /* 0x000fec0003f0f010 */
[----:B------:R-:W-:Y:S01]  /*54d0*/  PLOP3.LUT P0, PT, PT, PT, UP0, 0x80, 0x8 ;  /* 0x000000000008781c */ /* 0x000fe20003f0f008 */
[----:B------:R-:W-:Y:S01]  /*54e0*/  @!UPT UIADD3 URZ, UPT, UPT, URZ, URZ, URZ ;  /* 0x000000fffffff290 */ /* 0x000fe2000fffe0ff */
[----:B------:R-:W-:Y:S11]  /*54f0*/  BRA.U !UP1, `(.L_x_89) ;  /* 0x0000000109387547 */ /* 0x000ff6000b800000 */
[----:B------:R-:W-:Y:S01]  /*5500*/  UISETP.NE.U32.AND UP0, UPT, UR38, URZ, UPT ;  /* 0x000000ff2600728c */ /* 0x000fe2000bf05070 */
[----:B------:R-:W-:Y:S02]  /*5510*/  HFMA2 R0, -RZ, RZ, 0, 5.9604644775390625e-08 ;  /* 0x00000001ff007431 */ /* 0x000fe400000001ff */
[----:B------:R-:W-:Y:S01]  /*5520*/  IMAD.MOV.U32 R151, RZ, RZ, 0x1 ;  /* 0x00000001ff977424 */ /* 0x000fe200078e00ff */
[----:B------:R-:W-:Y:S06]  /*5530*/  UISETP.NE.AND.EX UP0, UPT, UR39, URZ, UPT, UP0 ;  /* 0x000000ff2700728c */ /* 0x000fec000bf05300 */
[----:B------:R-:W-:Y:S05]  /*5540*/  PLOP3.LUT P3, PT, PT, PT, UP0, 0x80, 0x8 ;  /* 0x000000000008781c */ /* 0x000fea0003f6f008 */
[----:B------:R-:W1:Y:S01]  /*5550*/  @UP0 LDCU.64 UR6, c[0x0][0x888] ;  /* 0x00011100ff0607ac */ /* 0x000e620008000a00 */
[----:B------:R-:W-:Y:S07]  /*5560*/  @UP0 UIMAD UR4, UR36, UR44, URZ ;  /* 0x0000002c240402a4 */ /* 0x000fee000f8e02ff */
[----:B------:R-:W-:Y:S01]  /*5570*/  @!P3 PRMT R151, R0, 0x7610, R151 ;  /* 0x000076100097b816 */ /* 0x000fe20000000097 */
[----:B-1----:R-:W-:Y:S03]  /*5580*/  @UP0 UIMAD.WIDE UR6, UR4, 0x4, UR6 ;  /* 0x00000004040608a5 */ /* 0x002fe6000f8e0206 */
[----:B------:R-:W1:Y:S03]  /*5590*/  @!UP0 LDCU UR4, c[0x0][0x880] ;  /* 0x00011000ff0487ac */ /* 0x000e660008000800 */
[----:B------:R-:W-:Y:S01]  /*55a0*/  IMAD.U32 R2, RZ, RZ, UR6 ;  /* 0x00000006ff027e24 */ /* 0x000fe2000f8e00ff */
[----:B------:R-:W-:Y:S05]  /*55b0*/  MOV R3, UR7 ;  /* 0x0000000700037c02 */ /* 0x000fea0008000f00 */
[----:B-----5:R2:W5:Y:S02]  /*55c0*/  @P3 LDG.E R82, desc[UR46][R2.64] ;  /* 0x0000002e02523981 */ /* 0x020564000c1e1900 */
[----:B-12---:R-:W-:Y:S02]  /*55d0*/  @!P3 IMAD.U32 R82, RZ, RZ, UR4 ;  /* 0x00000004ff52be24 */ /* 0x006fe4000f8e00ff */
.L_x_89:
[----:B------:R-:W-:Y:S05]  /*55e0*/  @!P4 BRA `(.L_x_90) ;  /* 0x000000000020c947 */ /* 0x000fea0003800000 */
[----:B------:R-:W-:Y:S04]  /*55f0*/  ISETP.NE.U32.AND P3, PT, R144, RZ, PT ;  /* 0x000000ff9000720c */ /* 0x000fe80003f65070 */
[----:B------:R-:W-:Y:S11]  /*5600*/  ISETP.NE.AND.EX P3, PT, R145, RZ, PT, P3 ;  /* 0x000000ff9100720c */ /* 0x000ff60003f65330 */
[----:B------:R-:W-:Y:S02]  /*5610*/  @!UPT UIADD3 URZ, UPT, UPT, URZ, URZ, URZ ;  /* 0x000000fffffff290 */ /* 0x000fe4000fffe0ff */
[----:B------:R-:W1:Y:S01]  /*5620*/  @P3 LDC.64 R2, c[0x0][0x8a8] ;  /* 0x00022a00ff023b82 */ /* 0x000e620000000a00 */
[----:B------:R-:W-:Y:S04]  /*5630*/  @P3 IMAD R0, R146, UR36, RZ ;  /* 0x0000002492003c24 */ /* 0x000fe8000f8e02ff */
[----:B-1----:R-:W-:Y:S05]  /*5640*/  @P3 IMAD.WIDE R2, R0, 0x4, R2 ;  /* 0x0000000400023825 */ /* 0x002fea00078e0202 */
[----:B-----5:R1:W5:Y:S02]  /*5650*/  @P3 LDG.E R78, desc[UR46][R2.64] ;  /* 0x0000002e024e3981 */ /* 0x020364000c1e1900 */
[----:B-1----:R-:W2:Y:S02]  /*5660*/  @!P3 LDC R78, c[0x0][0x8a0] ;  /* 0x00022800ff4ebb82 */ /* 0x002ea40000000800 */
.L_x_90:
[----:B-----5:R-:W-:Y:S01]  /*5670*/  ISETP.NE.AND P4, PT, R82, RZ, PT ;  /* 0x000000ff5200720c */ /* 0x020fe20003f85270 */
[----:B------:R-:W-:Y:S01]  /*5680*/  BSSY B1, `(.L_x_91) ;  /* 0x0000048000017945 */ /* 0x000fe20003800000 */
[----:B------:R-:W-:Y:S01]  /*5690*/  SEL R7, RZ, 0xffffffff, P2 ;  /* 0xffffffffff077807 */ /* 0x000fe20001000000 */
[----:B------:R-:W-:Y:S01]  /*56a0*/  IMAD.MOV.U32 R109, RZ, RZ, 0x1 ;  /* 0x00000001ff6d7424 */ /* 0x000fe200078e00ff */
[----:B------:R-:W-:Y:S01]  /*56b0*/  LOP3.LUT P3, RZ, R151, 0xff, RZ, 0xc0, !PT ;  /* 0x000000ff97ff7812 */ /* 0x000fe2000786c0ff */
[----:B------:R-:W-:Y:S01]  /*56c0*/  IMAD R80, R76, 0x100, R79 ;  /* 0x000001004c507824 */ /* 0x000fe200078e024f */
[----:B------:R-:W-:Y:S02]  /*56d0*/  @P1 SEL R0, RZ, 0xffffffff, P4 ;  /* 0xffffffffff001807 */ /* 0x000fe40002000000 */
[----:B------:R-:W-:Y:S02]  /*56e0*/  CS2R R98, SRZ ;  /* 0x0000000000627805 */ /* 0x000fe4000001ff00 */
[----:B------:R-:W-:Y:S02]  /*56f0*/  LEA R3, R160, UR49, 0x3 ;  /* 0x00000031a0037c11 */ /* 0x000fe4000f8e18ff */
[----:B------:R-:W-:Y:S02]  /*5700*/  CS2R R96, SRZ ;  /* 0x0000000000607805 */ /* 0x000fe4000001ff00 */
[----:B------:R-:W-:Y:S02]  /*5710*/  @P0 SEL R0, R7, R0, !P3 ;  /* 0x0000000007000207 */ /* 0x000fe40005800000 */
[----:B------:R-:W-:Y:S02]  /*5720*/  CS2R R94, SRZ ;  /* 0x00000000005e7805 */ /* 0x000fe4000001ff00 */
[----:B------:R-:W-:Y:S02]  /*5730*/  LEA R108, R76, UR49, 0x3 ;  /* 0x000000314c6c7c11 */ /* 0x000fe4000f8e18ff */
[----:B------:R-:W-:Y:S02]  /*5740*/  CS2R R92, SRZ ;  /* 0x00000000005c7805 */ /* 0x000fe4000001ff00 */
[----:B------:R-:W-:Y:S02]  /*5750*/  @P1 LOP3.LUT R0, R0, 0x1, RZ, 0xc0, !PT ;  /* 0x0000000100001812 */ /* 0x000fe400078ec0ff */
[----:B------:R-:W-:Y:S02]  /*5760*/  CS2R R90, SRZ ;  /* 0x00000000005a7805 */ /* 0x000fe4000001ff00 */
[----:B------:R-:W-:Y:S02]  /*5770*/  SHF.L.U32 R5, R162, 0x1f, RZ ;  /* 0x0000001fa2057819 */ /* 0x000fe400000006ff */
[----:B------:R-:W-:Y:S02]  /*5780*/  CS2R R88, SRZ ;  /* 0x0000000000587805 */ /* 0x000fe4000001ff00 */
[----:B------:R-:W-:Y:S02]  /*5790*/  ISETP.NE.U32.OR P6, PT, R0, 0x1, !P1 ;  /* 0x000000010000780c */ /* 0x000fe40004fc5470 */
[----:B------:R-:W-:Y:S02]  /*57a0*/  CS2R R102, SRZ ;  /* 0x0000000000667805 */ /* 0x000fe4000001ff00 */
[----:B------:R-:W-:Y:S02]  /*57b0*/  PLOP3.LUT P2, PT, PT, PT, UP1, 0x80, 0x8 ;  /* 0x000000000008781c */ /* 0x000fe40003f4f018 */
[----:B------:R-:W-:Y:S02]  /*57c0*/  CS2R R100, SRZ ;  /* 0x0000000000647805 */ /* 0x000fe4000001ff00 */
[----:B------:R-:W-:Y:S02]  /*57d0*/  SEL R0, RZ, 0xffffffff, P4 ;  /* 0xffffffffff007807 */ /* 0x000fe40002000000 */
[----:B------:R-:W-:Y:S03]  /*57e0*/  P2R R117, PR, RZ, 0x40 ;  /* 0x00000040ff757803 */ /* 0x000fe60000000000 */
[----:B------:R-:W-:Y:S04]  /*57f0*/  @P6 SHF.L.U32 R2, R159, 0x1f, RZ ;  /* 0x0000001f9f026819 */ /* 0x000fe800000006ff */
[----:B------:R-:W-:Y:S01]  /*5800*/  @P2 SEL R0, R7, R0, !P3 ;  /* 0x0000000007002207 */ /* 0x000fe20005800000 */
[----:B------:R-:W1:Y:S03]  /*5810*/  @P6 SYNCS.PHASECHK.TRANS64.TRYWAIT P1, [R3+URZ+0x70], R2 ;  /* 0x00007002030065a7 */ /* 0x000e6600080211ff */
[----:B------:R-:W-:Y:S04]  /*5820*/  LOP3.LUT R0, R0, 0x1, RZ, 0xc0, !PT ;  /* 0x0000000100007812 */ /* 0x000fe800078ec0ff */
[----:B------:R-:W-:Y:S04]  /*5830*/  ISETP.NE.U32.AND P5, PT, R0, 0x1, PT ;  /* 0x000000010000780c */ /* 0x000fe80003fa5070 */
[----:B------:R-:W-:Y:S01]  /*5840*/  P2R R110, PR, RZ, 0x20 ;  /* 0x00000020ff6e7803 */ /* 0x000fe20000000000 */
[----:B------:R3:W4:Y:S01]  /*5850*/  SYNCS.PHASECHK.TRANS64.TRYWAIT P0, [R108+URZ+0xe0], R5 ;  /* 0x0000e0056c0075a7 */ /* 0x00072200080011ff */
[----:B-1----:R-:W-:Y:S01]  /*5860*/  @P6 SEL R109, RZ, 0x1, !P1 ;  /* 0x00000001ff6d6807 */ /* 0x002fe20004800000 */
[----:B---3--:R-:W-:Y:S06]  /*5870*/  @!P6 BRA `(.L_x_92) ;  /* 0x0000000000a0e947 */ /* 0x008fec0003800000 */
[----:B------:R-:W-:Y:S01]  /*5880*/  @P5 IMAD R7, R160, 0x2000, R153 ;  /* 0x00002000a0075824 */ /* 0x000fe200078e0299 */
[----:B------:R-:W-:Y:S01]  /*5890*/  ISETP.NE.AND P1, PT, R109, RZ, PT ;  /* 0x000000ff6d00720c */ /* 0x000fe20003f25270 */
[----:B------:R-:W-:Y:S01]  /*58a0*/  BSSY B0, `(.L_x_93) ;  /* 0x0000011000007945 */ /* 0x000fe20003800000 */
[----:B------:R-:W-:Y:S01]  /*58b0*/  CS2R R102, SRZ ;  /* 0x0000000000667805 */ /* 0x000fe2000001ff00 */
[----:B------:R-:W-:Y:S01]  /*58c0*/  @P5 VIADD R2, R7, UR49 ;  /* 0x0000003107025c36 */ /* 0x000fe20008000000 */
[----:B------:R-:W-:Y:S02]  /*58d0*/  CS2R R100, SRZ ;  /* 0x0000000000647805 */ /* 0x000fe4000001ff00 */
[----:B------:R-:W-:Y:S02]  /*58e0*/  CS2R R90, SRZ ;  /* 0x00000000005a7805 */ /* 0x000fe4000001ff00 */
[----:B------:R-:W-:Y:S01]  /*58f0*/  CS2R R88, SRZ ;  /* 0x0000000000587805 */ /* 0x000fe2000001ff00 */
[--C-:B------:R-:W-:Y:S01]  /*5900*/  @P5 IMAD.IADD R6, R165, 0x1, R2.reuse ;  /* 0x00000001a5065824 */ /* 0x100fe200078e0202 */
[----:B------:R-:W-:Y:S01]  /*5910*/  CS2R R94, SRZ ;  /* 0x00000000005e7805 */ /* 0x000fe2000001ff00 */
[--C-:B------:R-:W-:Y:S01]  /*5920*/  @P5 IMAD.IADD R4, R164, 0x1, R2.reuse ;  /* 0x00000001a4045824 */ /* 0x100fe200078e0202 */
[----:B------:R-:W-:Y:S01]  /*5930*/  CS2R R92, SRZ ;  /* 0x00000000005c7805 */ /* 0x000fe2000001ff00 */
[----:B------:R-:W-:Y:S01]  /*5940*/  @P5 IMAD R2, R163, 0x10, R2 ;  /* 0x00000010a3025824 */ /* 0x000fe200078e0202 */
[----:B------:R-:W-:Y:S02]  /*5950*/  CS2R R98, SRZ ;  /* 0x0000000000627805 */ /* 0x000fe4000001ff00 */
[----:B------:R-:W-:Y:S01]  /*5960*/  CS2R R96, SRZ ;  /* 0x0000000000607805 */ /* 0x000fe2000001ff00 */
[----:B------:R-:W-:Y:S06]  /*5970*/  @P1 BRA `(.L_x_94) ;  /* 0x00000000000c1947 */ /* 0x000fec0003800000 */
[----:B------:R-:W-:Y:S04]  /*5980*/  SHF.L.U32 R0, R159, 0x1f, RZ ;  /* 0x0000001f9f007819 */ /* 0x000fe800000006ff */
[----:B------:R-:W1:Y:S02]  /*5990*/  SYNCS.PHASECHK.TRANS64.TRYWAIT P1, [R3+URZ+0x70], R0 ;  /* 0x00007000030075a7 */ /* 0x000e6400080211ff */
[----:B-1----:R-:W-:Y:S05]  /*59a0*/  @!P1 BRA `(.L_x_95) ;  /* 0x0000006000a89947 */ /* 0x002fea0003800000 */
.L_x_94:
[----:B------:R-:W-:Y:S05]  /*59b0*/  BSYNC B0 ;  /* 0x0000000000007941 */ /* 0x000fea0003800000 */
.L_x_93:
[----:B------:R-:W-:Y:S01]  /*59c0*/  ISETP.NE.AND P1, PT, R110, RZ, PT ;  /* 0x000000ff6e00720c */ /* 0x000fe20003f25270 */
[----:B-1----:R-:W-:Y:S02]  /*59d0*/  VIADD R3, R3, 0x90 ;  /* 0x0000009003037836 */ /* 0x002fe40000000000 */
[----:B------:R-:W-:Y:S02]  /*59e0*/  IMAD.U32 R0, RZ, RZ, UR37 ;  /* 0x00000025ff007e24 */ /* 0x000fe4000f8e00ff */
[----:B------:R-:W-:Y:S03]  /*59f0*/  VIADD R160, R160, 0x1 ;  /* 0x00000001a0a07836 */ /* 0x000fe60000000000 */
[----:B------:R-:W-:Y:S05]  /*5a00*/  PRMT R0, R0, 0x654, R3 ;  /* 0x0000065400007816 */ /* 0x000fea0000000003 */
[----:B------:R1:W3:Y:S04]  /*5a10*/  @P1 LDS.128 R100, [R7+UR49+0x200] ;  /* 0x0002003107641984 */ /* 0x0002e80008000c00 */
[----:B------:R1:W1:Y:S04]  /*5a20*/  @P1 LDS.128 R88, [R6+0x200] ;  /* 0x0002000006581984 */ /* 0x0002680000000c00 */
[----:B------:R1:W1:Y:S04]  /*5a30*/  @P1 LDS.128 R92, [R4+0x200] ;  /* 0x00020000045c1984 */ /* 0x0002680000000c00 */
[----:B------:R1:W1:Y:S01]  /*5a40*/  @P1 LDS.128 R96, [R2+0x200] ;  /* 0x0002000002601984 */ /* 0x0002620000000c00 */
[C---:B------:R-:W-:Y:S01]  /*5a50*/  ISETP.NE.AND P1, PT, R160.reuse, 0x4, PT ;  /* 0x00000004a000780c */ /* 0x040fe20003f25270 */
[----:B------:R-:W-:Y:S01]  /*5a60*/  @!PT LDS RZ, [RZ] ;  /* 0x00000000fffff984 */ /* 0x000fe20000000800 */
[----:B------:R-:W-:Y:S01]  /*5a70*/  @!PT LDS RZ, [RZ] ;  /* 0x00000000fffff984 */ /* 0x000fe20000000800 */
[----:B------:R-:W-:Y:S01]  /*5a80*/  @!PT LDS RZ, [RZ] ;  /* 0x00000000fffff984 */ /* 0x000fe20000000800 */
[----:B------:R-:W-:Y:S01]  /*5a90*/  @!PT LDS RZ, [RZ] ;  /* 0x00000000fffff984 */ /* 0x000fe20000000800 */
[----:B------:R5:W-:Y:S06]  /*5aa0*/  MEMBAR.ALL.CTA ;  /* 0x0000000000007992 */ /* 0x000bec0000008000 */
[----:B-----5:R-:W5:Y:S01]  /*5ab0*/  FENCE.VIEW.ASYNC.S ;  /* 0x00000000000073c6 */ /* 0x020f620000000000 */
[----:B------:R-:W-:Y:S01]  /*5ac0*/  SEL R160, R160, RZ, P1 ;  /* 0x000000ffa0a07207 */ /* 0x000fe20000800000 */
[----:B-----5:R5:W-:Y:S02]  /*5ad0*/  SYNCS.ARRIVE.TRANS64.RED.A1T0 RZ, [R0+URZ], RZ ;  /* 0x000000ff00ff79a7 */ /* 0x020be400081004ff */
[----:B-----5:R-:W-:Y:S04]  /*5ae0*/  SEL R0, RZ, 0x1, P1 ;  /* 0x00000001ff007807 */ /* 0x020fe80000800000 */
[----:B---3--:R-:W-:Y:S02]  /*5af0*/  LOP3.LUT R159, R159, R0, RZ, 0x3c, !PT ;  /* 0x000000009f9f7212 */ /* 0x008fe400078e3cff */
.L_x_92:
[----:B------:R-:W-:Y:S05]  /*5b00*/  BSYNC B1 ;  /* 0x0000000000017941 */ /* 0x000fea0003800000 */
.L_x_91:
[----:B------:R-:W-:Y:S04]  /*5b10*/  SHF.R.U32.HI R3, RZ, 0x15, R80 ;  /* 0x00000015ff037819 */ /* 0x000fe80000011650 */
[----:B------:R-:W-:Y:S01]  /*5b20*/  LOP3.LUT P1, RZ, R3, 0x3, R154, 0x48, !PT ;  /* 0x0000000303ff7812 */ /* 0x000fe2000782489a */
[----:B------:R-:W-:Y:S01]  /*5b30*/  @!UPT UIADD3 URZ, UPT, UPT, URZ, URZ, URZ ;  /* 0x000000fffffff290 */ /* 0x000fe2000fffe0ff */
[----:B----4-:R-:W-:Y:S11]  /*5b40*/  @P0 BRA `(.L_x_96) ;  /* 0x0000000000080947 */ /* 0x010ff60003800000 */
[----:B------:R-:W3:Y:S02]  /*5b50*/  SYNCS.PHASECHK.TRANS64.TRYWAIT P0, [R108+URZ+0xe0], R5 ;  /* 0x0000e0056c0075a7 */ /* 0x000ee400080011ff */
[----:B---3--:R-:W-:Y:S05]  /*5b60*/  @!P0 BRA `(.L_x_97) ;  /* 0x00000060004c8947 */ /* 0x008fea0003800000 */
.L_x_96:
[----:B------:R-:W-:Y:S05]  /*5b70*/  @!P1 BRA `(.L_x_98) ;  /* 0x0000000000409947 */ /* 0x000fea0003800000 */
[----:B------:R-:W3:Y:S01]  /*5b80*/  LDCU.64 UR8, c[0x4][0x78] ;  /* 0x01000f00ff0877ac */ /* 0x000ee20008000a00 */
[----:B------:R-:W-:Y:S01]  /*5b90*/  MOV R3, 0x0 ;  /* 0x0000000000037802 */ /* 0x000fe20000000f00 */
[----:B------:R-:W-:Y:S02]  /*5ba0*/  HFMA2 R12, -RZ, RZ, 0, 5.9604644775390625e-08 ;  /* 0x00000001ff0c7431 */ /* 0x000fe400000001ff */
[----:B------:R-:W-:Y:S02]  /*5bb0*/  IMAD.MOV.U32 R8, RZ, RZ, 0x192 ;  /* 0x00000192ff087424 */ /* 0x000fe400078e00ff */
[----:B------:R-:W-:Y:S01]  /*5bc0*/  IMAD.MOV.U32 R13, RZ, RZ, RZ ;  /* 0x000000ffff0d7224 */ /* 0x000fe200078e00ff */
[----:B------:R-:W4:Y:S01]  /*5bd0*/  LDCU.64 UR6, c[0x4][0x80] ;  /* 0x01001000ff0677ac */ /* 0x000f220008000a00 */
[----:B-1----:R-:W1:Y:S01]  /*5be0*/  LDC.64 R2, c[0x4][R3] ;  /* 0x0100000003027b82 */ /* 0x002e620000000a00 */
[----:B------:R-:W5:Y:S01]  /*5bf0*/  LDCU.64 UR4, c[0x4][0x18] ;  /* 0x01000300ff0477ac */ /* 0x000f620008000a00 */
[----:B---3--:R-:W-:Y:S01]  /*5c00*/  MOV R5, UR9 ;  /* 0x0000000900057c02 */ /* 0x008fe20008000f00 */
[----:B------:R-:W-:Y:S01]  /*5c10*/  IMAD.U32 R4, RZ, RZ, UR8 ;  /* 0x00000008ff047e24 */ /* 0x000fe2000f8e00ff */
[----:B----4-:R-:W-:Y:S01]  /*5c20*/  MOV R7, UR7 ;  /* 0x0000000700077c02 */ /* 0x010fe20008000f00 */
[----:B------:R-:W-:Y:S01]  /*5c30*/  IMAD.U32 R6, RZ, RZ, UR6 ;  /* 0x00000006ff067e24 */ /* 0x000fe2000f8e00ff */
[----:B-----5:R-:W-:Y:S01]  /*5c40*/  MOV R11, UR5 ;  /* 0x00000005000b7c02 */ /* 0x020fe20008000f00 */
[----:B------:R-:W-:Y:S02]  /*5c50*/  IMAD.U32 R10, RZ, RZ, UR4 ;  /* 0x00000004ff0a7e24 */ /* 0x000fe4000f8e00ff */
[----:B------:R-:W-:Y:S07]  /*5c60*/  LEPC R20, `(.L_x_98) ;  /* 0x000000001014794e */ /* 0x000fee0000000000 */
[----:B-12---:R-:W-:Y:S05]  /*5c70*/  CALL.ABS.NOINC R2 ;  /* 0x0000000002007343 */ /* 0x006fea0003c00000 */
.L_x_98:
[----:B------:R-:W-:Y:S01]  /*5c80*/  SHF.L.U32 R83, R100, 0x10, RZ ;  /* 0x0000001064537819 */ /* 0x000fe200000006ff */
[----:B------:R-:W-:Y:S05]  /*5c90*/  WARPSYNC.ALL ;  /* 0x0000000000007948 */ /* 0x000fea0003800000 */
[----:B------:R-:W-:Y:S01]  /*5ca0*/  R2UR UR4, R80 ;  /* 0x00000000500472ca */ /* 0x000fe200000e0000 */
[----:B------:R-:W-:Y:S01]  /*5cb0*/  BSSY.RECONVERGENT B0, `(.L_x_99) ;  /* 0x0000121000007945 */ /* 0x000fe20003800200 */
[----:B------:R-:W-:Y:S02]  /*5cc0*/  IADD3 R111, PT, PT, R153, UR49, RZ ;  /* 0x00000031996f7c10 */ /* 0x000fe4000fffe0ff */
[----:B------:R-:W-:Y:S02]  /*5cd0*/  SHF.L.U32 R116, R163, 0x4, RZ ;  /* 0x00000004a3747819 */ /* 0x000fe400000006ff */
[-C--:B------:R-:W-:Y:S02]  /*5ce0*/  IADD3 R172, PT, PT, R165, R111.reuse, RZ ;  /* 0x0000006fa5ac7210 */ /* 0x080fe40007ffe0ff */
[----:B------:R-:W-:Y:S02]  /*5cf0*/  IADD3 R171, PT, PT, R164, R111, RZ ;  /* 0x0000006fa4ab7210 */ /* 0x000fe40007ffe0ff */
[----:B------:R-:W-:Y:S02]  /*5d00*/  IADD3 R170, PT, PT, R111, R116, RZ ;  /* 0x000000746faa7210 */ /* 0x000fe40007ffe0ff */
[C---:B------:R-:W-:Y:S01]  /*5d10*/  PRMT R81, R100.reuse, 0x8880, RZ ;  /* 0x0000888064517816 */ /* 0x040fe200000000ff */
[----:B-1-3--:R-:W2:Y:S01]  /*5d20*/  LDTM.x64 R4, tmem[UR4] ;  /* 0x00000004000479ee */ /* 0x00aea20008340000 */
[----:B------:R-:W-:Y:S02]  /*5d30*/  SHF.R.S32.HI R83, RZ, 0x18, R83 ;  /* 0x00000018ff537819 */ /* 0x000fe40000011453 */
[----:B------:R-:W-:Y:S02]  /*5d40*/  SHF.R.S32.HI R86, RZ, 0x18, R101 ;  /* 0x00000018ff567819 */ /* 0x000fe40000011465 */
[----:B------:R-:W-:Y:S02]  /*5d50*/  SHF.L.U32 R84, R100, 0x8, RZ ;  /* 0x0000000864547819 */ /* 0x000fe400000006ff */
[----:B------:R-:W-:Y:S02]  /*5d60*/  SHF.L.U32 R85, R101, 0x8, RZ ;  /* 0x0000000865557819 */ /* 0x000fe400000006ff */
[----:B------:R-:W-:Y:S02]  /*5d70*/  SHF.R.S32.HI R84, RZ, 0x18, R84 ;  /* 0x00000018ff547819 */ /* 0x000fe40000011454 */
[----:B------:R-:W-:Y:S02]  /*5d80*/  SHF.R.S32.HI R85, RZ, 0x18, R85 ;  /* 0x00000018ff557819 */ /* 0x000fe40000011455 */
[----:B------:R-:W-:Y:S02]  /*5d90*/  SHF.L.U32 R87, R98, 0x8, RZ ;  /* 0x0000000862577819 */ /* 0x000fe400000006ff */
[----:B------:R-:W-:Y:S02]  /*5da0*/  ISETP.NE.AND P0, PT, R167, RZ, PT ;  /* 0x000000ffa700720c */ /* 0x000fe40003f05270 */
[----:B------:R-:W-:Y:S02]  /*5db0*/  SHF.R.S32.HI R87, RZ, 0x18, R87 ;  /* 0x00000018ff577819 */ /* 0x000fe40000011457 */
[----:B------:R-:W-:Y:S02]  /*5dc0*/  ISETP.NE.AND P6, PT, R117, RZ, PT ;  /* 0x000000ff7500720c */ /* 0x000fe40003fc5270 */
[----:B------:R-:W-:Y:S01]  /*5dd0*/  LEA R118, R160, UR49, 0x3 ;  /* 0x00000031a0767c11 */ /* 0x000fe2000f8e18ff */
[C---:B--2---:R-:W-:Y:S02]  /*5de0*/  IMAD R0, R78.reuse, R4, RZ ;  /* 0x000000044e007224 */ /* 0x044fe400078e02ff */
[C---:B------:R-:W-:Y:S02]  /*5df0*/  IMAD R2, R78.reuse, R5, RZ ;  /* 0x000000054e027224 */ /* 0x040fe400078e02ff */
[----:B------:R-:W-:Y:S02]  /*5e00*/  IMAD R3, R78, R6, RZ ;  /* 0x000000064e037224 */ /* 0x000fe400078e02ff */
[-C--:B------:R-:W-:Y:S01]  /*5e10*/  IMAD R0, R81, R82.reuse, R0 ;  /* 0x0000005251007224 */ /* 0x080fe200078e0200 */
[----:B------:R-:W-:Y:S01]  /*5e20*/  SHF.R.S32.HI R81, RZ, 0x18, R100 ;  /* 0x00000018ff517819 */ /* 0x000fe20000011464 */
[-C--:B------:R-:W-:Y:S01]  /*5e30*/  IMAD R2, R83, R82.reuse, R2 ;  /* 0x0000005253027224 */ /* 0x080fe200078e0202 */
[C---:B------:R-:W-:Y:S01]  /*5e40*/  PRMT R83, R101.reuse, 0x8880, RZ ;  /* 0x0000888065537816 */ /* 0x040fe200000000ff */
[----:B------:R-:W-:Y:S01]  /*5e50*/  IMAD R3, R84, R82, R3 ;  /* 0x0000005254037224 */ /* 0x000fe200078e0203 */
[----:B------:R-:W-:Y:S01]  /*5e60*/  SHF.L.U32 R84, R101, 0x10, RZ ;  /* 0x0000001065547819 */ /* 0x000fe200000006ff */
[C---:B------:R-:W-:Y:S01]  /*5e70*/  IMAD R7, R78.reuse, R7, RZ ;  /* 0x000000074e077224 */ /* 0x040fe200078e02ff */
[----:B------:R-:W-:Y:S01]  /*5e80*/  @P6 SHF.L.U32 R119, R159, 0x1f, RZ ;  /* 0x0000001f9f776819 */ /* 0x000fe200000006ff */
[C---:B------:R-:W-:Y:S01]  /*5e90*/  IMAD R4, R78.reuse, R8, RZ ;  /* 0x000000084e047224 */ /* 0x040fe200078e02ff */
[----:B------:R-:W-:Y:S01]  /*5ea0*/  SHF.R.S32.HI R84, RZ, 0x18, R84 ;  /* 0x00000018ff547819 */ /* 0x000fe20000011454 */
[----:B------:R-:W-:Y:S02]  /*5eb0*/  IMAD R5, R78, R9, RZ ;  /* 0x000000094e057224 */ /* 0x000fe400078e02ff */
[----:B------:R-:W-:Y:S01]  /*5ec0*/  IMAD R7, R81, R82, R7 ;  /* 0x0000005251077224 */ /* 0x000fe200078e0207 */
[----:B------:R-:W-:Y:S01]  /*5ed0*/  PRMT R81, R102, 0x8880, RZ ;  /* 0x0000888066517816 */ /* 0x000fe200000000ff */
[----:B------:R-:W-:Y:S02]  /*5ee0*/  IMAD R6, R78, R10, RZ ;  /* 0x0000000a4e067224 */ /* 0x000fe400078e02ff */
[-C--:B------:R-:W-:Y:S01]  /*5ef0*/  IMAD R4, R83, R82.reuse, R4 ;  /* 0x0000005253047224 */ /* 0x080fe200078e0204 */
[----:B------:R-:W-:Y:S01]  /*5f00*/  I2IP.S8.S32.SAT R105, R7, R3, RZ ;  /* 0x0000000307697239 */ /* 0x000fe200000014ff */
[----:B------:R-:W-:Y:S01]  /*5f10*/  IMAD R5, R84, R82, R5 ;  /* 0x0000005254057224 */ /* 0x000fe200078e0205 */
[----:B------:R-:W-:Y:S01]  /*5f20*/  SHF.L.U32 R83, R102, 0x10, RZ ;  /* 0x0000001066537819 */ /* 0x000fe200000006ff */
[----:B------:R-:W-:Y:S01]  /*5f30*/  IMAD R11, R78, R11, RZ ;  /* 0x0000000b4e0b7224 */ /* 0x000fe200078e02ff */
[----:B------:R-:W-:Y:S01]  /*5f40*/  I2IP.S8.S32.SAT R104, R2, R0, R105 ;  /* 0x0000000002687239 */ /* 0x000fe20000001469 */
[----:B------:R-:W-:Y:S01]  /*5f50*/  IMAD R6, R85, R82, R6 ;  /* 0x0000005255067224 */ /* 0x000fe200078e0206 */
[----:B------:R-:W-:Y:S01]  /*5f60*/  SHF.R.S32.HI R83, RZ, 0x18, R83 ;  /* 0x00000018ff537819 */ /* 0x000fe20000011453 */
[----:B------:R-:W-:Y:S01]  /*5f70*/  IMAD R8, R78, R12, RZ ;  /* 0x0000000c4e087224 */ /* 0x000fe200078e02ff */
[----:B------:R-:W-:Y:S01]  /*5f80*/  SHF.L.U32 R85, R102, 0x8, RZ ;  /* 0x0000000866557819 */ /* 0x000fe200000006ff */
[----:B------:R-:W-:Y:S02]  /*5f90*/  IMAD R9, R78, R13, RZ ;  /* 0x0000000d4e097224 */ /* 0x000fe400078e02ff */
[----:B------:R-:W-:Y:S01]  /*5fa0*/  IMAD R11, R86, R82, R11 ;  /* 0x00000052560b7224 */ /* 0x000fe200078e020b */
[----:B------:R-:W-:Y:S01]  /*5fb0*/  SHF.R.S32.HI R85, RZ, 0x18, R85 ;  /* 0x00000018ff557819 */ /* 0x000fe20000011455 */
[C---:B------:R-:W-:Y:S01]  /*5fc0*/  IMAD R10, R78.reuse, R14, RZ ;  /* 0x0000000e4e0a7224 */ /* 0x040fe200078e02ff */
[----:B------:R-:W-:Y:S01]  /*5fd0*/  SHF.R.S32.HI R86, RZ, 0x18, R103 ;  /* 0x00000018ff567819 */ /* 0x000fe20000011467 */
[----:B------:R-:W-:Y:S01]  /*5fe0*/  IMAD R8, R81, R82, R8 ;  /* 0x0000005251087224 */ /* 0x000fe200078e0208 */
[----:B------:R-:W-:Y:S01]  /*5ff0*/  I2IP.S8.S32.SAT R106, R11, R6, RZ ;  /* 0x000000060b6a7239 */ /* 0x000fe200000014ff */
[----:B------:R-:W-:Y:S01]  /*6000*/  IMAD R9, R83, R82, R9 ;  /* 0x0000005253097224 */ /* 0x000fe200078e0209 */
[C---:B------:R-:W-:Y:S01]  /*6010*/  PRMT R83, R103.reuse, 0x8880, RZ ;  /* 0x0000888067537816 */ /* 0x040fe200000000ff */
[----:B------:R-:W-:Y:S01]  /*6020*/  IMAD.U32 R84, R103, 0x10000, RZ ;  /* 0x0001000067547824 */ /* 0x000fe200078e00ff */
[----:B------:R-:W-:Y:S01]  /*6030*/  I2IP.S8.S32.SAT R105, R5, R4, R106 ;  /* 0x0000000405697239 */ /* 0x000fe2000000146a */
[C---:B------:R-:W-:Y:S01]  /*6040*/  IMAD R15, R78.reuse, R15, RZ ;  /* 0x0000000f4e0f7224 */ /* 0x040fe200078e02ff */
[----:B------:R-:W-:Y:S01]  /*6050*/  SHF.R.S32.HI R81, RZ, 0x18, R102 ;  /* 0x00000018ff517819 */ /* 0x000fe20000011466 */
[----:B------:R-:W-:Y:S01]  /*6060*/  IMAD R10, R85, R82, R10 ;  /* 0x00000052550a7224 */ /* 0x000fe200078e020a */
[----:B------:R-:W-:Y:S01]  /*6070*/  SHF.R.S32.HI R84, RZ, 0x18, R84 ;  /* 0x00000018ff547819 */ /* 0x000fe20000011454 */
[C---:B------:R-:W-:Y:S01]  /*6080*/  IMAD R12, R78.reuse, R16, RZ ;  /* 0x000000104e0c7224 */ /* 0x040fe200078e02ff */
[----:B------:R-:W-:Y:S01]  /*6090*/  SHF.L.U32 R85, R103, 0x8, RZ ;  /* 0x0000000867557819 */ /* 0x000fe200000006ff */
[----:B------:R-:W-:Y:S02]  /*60a0*/  IMAD R13, R78, R17, RZ ;  /* 0x000000114e0d7224 */ /* 0x000fe400078e02ff */
[----:B------:R-:W-:Y:S01]  /*60b0*/  IMAD R15, R81, R82, R15 ;  /* 0x00000052510f7224 */ /* 0x000fe200078e020f */
[----:B------:R-:W-:Y:S01]  /*60c0*/  PRMT R81, R88, 0x8880, RZ ;  /* 0x0000888058517816 */ /* 0x000fe200000000ff */
[----:B------:R-:W-:Y:S01]  /*60d0*/  IMAD R14, R78, R18, RZ ;  /* 0x000000124e0e7224 */ /* 0x000fe200078e02ff */
[----:B------:R-:W-:Y:S01]  /*60e0*/  SHF.R.S32.HI R85, RZ, 0x18, R85 ;  /* 0x00000018ff557819 */ /* 0x000fe20000011455 */
[----:B------:R-:W-:Y:S01]  /*60f0*/  IMAD R12, R83, R82, R12 ;  /* 0x00000052530c7224 */ /* 0x000fe200078e020c */
[----:B------:R-:W-:Y:S01]  /*6100*/  I2IP.S8.S32.SAT R106, R15, R10, RZ ;  /* 0x0000000a0f6a7239 */ /* 0x000fe200000014ff */
[----:B------:R-:W-:Y:S01]  /*6110*/  IMAD R13, R84, R82, R13 ;  /* 0x00000052540d7224 */ /* 0x000fe200078e020d */
[----:B------:R-:W-:Y:S01]  /*6120*/  SHF.L.U32 R83, R88, 0x10, RZ ;  /* 0x0000001058537819 */ /* 0x000fe200000006ff */
[C---:B------:R-:W-:Y:S01]  /*6130*/  IMAD R19, R78.reuse, R19, RZ ;  /* 0x000000134e137224 */ /* 0x040fe200078e02ff */
[----:B------:R-:W-:Y:S01]  /*6140*/  I2IP.S8.S32.SAT R106, R9, R8, R106 ;  /* 0x00000008096a7239 */ /* 0x000fe2000000146a */
[----:B------:R-:W-:Y:S01]  /*6150*/  IMAD R14, R85, R82, R14 ;  /* 0x00000052550e7224 */ /* 0x000fe200078e020e */
[----:B------:R-:W-:Y:S01]  /*6160*/  SHF.R.S32.HI R83, RZ, 0x18, R83 ;  /* 0x00000018ff537819 */ /* 0x000fe20000011453 */
[C---:B------:R-:W-:Y:S01]  /*6170*/  IMAD R16, R78.reuse, R20, RZ ;  /* 0x000000144e107224 */ /* 0x040fe200078e02ff */
[----:B------:R-:W-:Y:S01]  /*6180*/  SHF.L.U32 R84, R89, 0x10, RZ ;  /* 0x0000001059547819 */ /* 0x000fe200000006ff */
[----:B------:R-:W-:Y:S01]  /*6190*/  IMAD R17, R78, R21, RZ ;  /* 0x000000154e117224 */ /* 0x000fe200078e02ff */
[----:B------:R-:W-:Y:S01]  /*61a0*/  SHF.L.U32 R85, R88, 0x8, RZ ;  /* 0x0000000858557819 */ /* 0x000fe200000006ff */
[----:B------:R-:W-:Y:S01]  /*61b0*/  IMAD R19, R86, R82, R19 ;  /* 0x0000005256137224 */ /* 0x000fe200078e0213 */
[----:B------:R-:W-:Y:S01]  /*61c0*/  SHF.R.S32.HI R84, RZ, 0x18, R84 ;  /* 0x00000018ff547819 */ /* 0x000fe20000011454 */
[C---:B------:R-:W-:Y:S01]  /*61d0*/  IMAD R18, R78.reuse, R22, RZ ;  /* 0x000000164e127224 */ /* 0x040fe200078e02ff */
[----:B------:R-:W-:Y:S01]  /*61e0*/  SHF.R.S32.HI R85, RZ, 0x18, R85 ;  /* 0x00000018ff557819 */ /* 0x000fe20000011455 */
[----:B------:R-:W-:Y:S01]  /*61f0*/  IMAD R16, R81, R82, R16 ;  /* 0x0000005251107224 */ /* 0x000fe200078e0210 */
[----:B------:R-:W-:Y:S01]  /*6200*/  I2IP.S8.S32.SAT R107, R19, R14, RZ ;  /* 0x0000000e136b7239 */ /* 0x000fe200000014ff */
[-C--:B------:R-:W-:Y:S01]  /*6210*/  IMAD R17, R83, R82.reuse, R17 ;  /* 0x0000005253117224 */ /* 0x080fe200078e0211 */
[----:B------:R-:W-:Y:S01]  /*6220*/  PRMT R83, R89, 0x8880, RZ ;  /* 0x0000888059537816 */ /* 0x000fe200000000ff */
[C---:B------:R-:W-:Y:S01]  /*6230*/  IMAD R23, R78.reuse, R23, RZ ;  /* 0x000000174e177224 */ /* 0x040fe200078e02ff */
[----:B------:R-:W-:Y:S01]  /*6240*/  SHF.R.S32.HI R81, RZ, 0x18, R88 ;  /* 0x00000018ff517819 */ /* 0x000fe20000011458 */
[----:B------:R-:W-:Y:S01]  /*6250*/  IMAD R18, R85, R82, R18 ;  /* 0x0000005255127224 */ /* 0x000fe200078e0212 */
[----:B------:R-:W-:Y:S01]  /*6260*/  SHF.L.U32 R85, R89, 0x8, RZ ;  /* 0x0000000859557819 */ /* 0x000fe200000006ff */
[C---:B------:R-:W-:Y:S01]  /*6270*/  IMAD R20, R78.reuse, R24, RZ ;  /* 0x000000184e147224 */ /* 0x040fe200078e02ff */
[----:B------:R-:W-:Y:S01]  /*6280*/  I2IP.S8.S32.SAT R107, R13, R12, R107 ;  /* 0x0000000c0d6b7239 */ /* 0x000fe2000000146b */
[----:B------:R-:W-:Y:S01]  /*6290*/  IMAD R21, R78, R25, RZ ;  /* 0x000000194e157224 */ /* 0x000fe200078e02ff */
[----:B------:R-:W-:Y:S01]  /*62a0*/  SHF.R.S32.HI R85, RZ, 0x18, R85 ;  /* 0x00000018ff557819 */ /* 0x000fe20000011455 */
[----:B------:R-:W-:Y:S01]  /*62b0*/  IMAD R23, R81, R82, R23 ;  /* 0x0000005251177224 */ /* 0x000fe200078e0217 */
[----:B------:R-:W-:Y:S01]  /*62c0*/  PRMT R81, R90, 0x8880, RZ ;  /* 0x000088805a517816 */ /* 0x000fe200000000ff */
[----:B------:R-:W-:Y:S01]  /*62d0*/  IMAD R22, R78, R26, RZ ;  /* 0x0000001a4e167224 */ /* 0x000fe200078e02ff */
[----:B------:R1:W-:Y:S01]  /*62e0*/  STS.128 [R153+UR49+0x8200], R104 ;  /* 0x0082006899007988 */ /* 0x0003e20008000c31 */
[----:B------:R-:W-:Y:S01]  /*62f0*/  IMAD R20, R83, R82, R20 ;  /* 0x0000005253147224 */ /* 0x000fe200078e0214 */
[----:B------:R-:W-:Y:S01]  /*6300*/  I2IP.S8.S32.SAT R112, R23, R18, RZ ;  /* 0x0000001217707239 */ /* 0x000fe200000014ff */
[----:B------:R-:W-:Y:S01]  /*6310*/  IMAD R21, R84, R82, R21 ;  /* 0x0000005254157224 */ /* 0x000fe200078e0215 */
[----:B------:R-:W-:Y:S01]  /*6320*/  SHF.R.S32.HI R86, RZ, 0x18, R89 ;  /* 0x00000018ff567819 */ /* 0x000fe20000011459 */
[----:B------:R-:W-:Y:S01]  /*6330*/  IMAD.U32 R83, R90, 0x10000, RZ ;  /* 0x000100005a537824 */ /* 0x000fe200078e00ff */
[----:B------:R-:W-:Y:S01]  /*6340*/  I2IP.S8.S32.SAT R112, R17, R16, R112 ;  /* 0x0000001011707239 */ /* 0x000fe20000001470 */
[----:B------:R-:W-:Y:S01]  /*6350*/  IMAD R27, R78, R27, RZ ;  /* 0x0000001b4e1b7224 */ /* 0x000fe200078e02ff */
[----:B------:R-:W-:Y:S01]  /*6360*/  SHF.L.U32 R84, R91, 0x10, RZ ;  /* 0x000000105b547819 */ /* 0x000fe200000006ff */
[----:B------:R-:W-:Y:S01]  /*6370*/  IMAD R22, R85, R82, R22 ;  /* 0x0000005255167224 */ /* 0x000fe200078e0216 */
[----:B------:R-:W-:Y:S01]  /*6380*/  SHF.L.U32 R85, R90, 0x8, RZ ;  /* 0x000000085a557819 */ /* 0x000fe200000006ff */
[C---:B------:R-:W-:Y:S01]  /*6390*/  IMAD R24, R78.reuse, R28, RZ ;  /* 0x0000001c4e187224 */ /* 0x040fe200078e02ff */
[----:B------:R-:W-:Y:S01]  /*63a0*/  SHF.R.S32.HI R83, RZ, 0x18, R83 ;  /* 0x00000018ff537819 */ /* 0x000fe20000011453 */
[----:B------:R-:W-:Y:S01]  /*63b0*/  IMAD R25, R78, R29, RZ ;  /* 0x0000001d4e197224 */ /* 0x000fe200078e02ff */
[----:B------:R-:W-:Y:S01]  /*63c0*/  SHF.R.S32.HI R84, RZ, 0x18, R84 ;  /* 0x00000018ff547819 */ /* 0x000fe20000011454 */
[----:B------:R-:W-:Y:S01]  /*63d0*/  IMAD R27, R86, R82, R27 ;  /* 0x00000052561b7224 */ /* 0x000fe200078e021b */
[----:B------:R-:W-:Y:S01]  /*63e0*/  SHF.R.S32.HI R85, RZ, 0x18, R85 ;  /* 0x00000018ff557819 */ /* 0x000fe20000011455 */
[C---:B------:R-:W-:Y:S01]  /*63f0*/  IMAD R26, R78.reuse, R30, RZ ;  /* 0x0000001e4e1a7224 */ /* 0x040fe200078e02ff */
[----:B------:R-:W-:Y:S01]  /*6400*/  SHF.R.S32.HI R86, RZ, 0x18, R91 ;  /* 0x00000018ff567819 */ /* 0x000fe2000001145b */
[----:B------:R-:W-:Y:S01]  /*6410*/  IMAD R24, R81, R82, R24 ;  /* 0x0000005251187224 */ /* 0x000fe200078e0218 */
[----:B------:R-:W-:Y:S01]  /*6420*/  I2IP.S8.S32.SAT R113, R27, R22, RZ ;  /* 0x000000161b717239 */ /* 0x000fe200000014ff */
[----:B------:R-:W-:Y:S01]  /*6430*/  IMAD R25, R83, R82, R25 ;  /* 0x0000005253197224 */ /* 0x000fe200078e0219 */
[----:B------:R-:W-:Y:S01]  /*6440*/  SHF.R.S32.HI R81, RZ, 0x18, R90 ;  /* 0x00000018ff517819 */ /* 0x000fe2000001145a */
[C---:B------:R-:W-:Y:S01]  /*6450*/  IMAD R31, R78.reuse, R31, RZ ;  /* 0x0000001f4e1f7224 */ /* 0x040fe200078e02ff */
[----:B------:R-:W-:Y:S01]  /*6460*/  I2IP.S8.S32.SAT R113, R21, R20, R113 ;  /* 0x0000001415717239 */ /* 0x000fe20000001471 */
[----:B------:R-:W-:Y:S01]  /*6470*/  IMAD R26, R85, R82, R26 ;  /* 0x00000052551a7224 */ /* 0x000fe200078e021a */
[C---:B------:R-:W-:Y:S01]  /*6480*/  PRMT R83, R91.reuse, 0x8880, RZ ;  /* 0x000088805b537816 */ /* 0x040fe200000000ff */
[C---:B------:R-:W-:Y:S01]  /*6490*/  IMAD R28, R78.reuse, R32, RZ ;  /* 0x000000204e1c7224 */ /* 0x040fe200078e02ff */
[----:B------:R-:W-:Y:S01]  /*64a0*/  SHF.L.U32 R85, R91, 0x8, RZ ;  /* 0x000000085b557819 */ /* 0x000fe200000006ff */
[C---:B------:R-:W-:Y:S02]  /*64b0*/  IMAD R29, R78.reuse, R33, RZ ;  /* 0x000000214e1d7224 */ /* 0x040fe400078e02ff */
[----:B------:R-:W-:Y:S01]  /*64c0*/  IMAD R31, R81, R82, R31 ;  /* 0x00000052511f7224 */ /* 0x000fe200078e021f */
[----:B------:R-:W-:Y:S01]  /*64d0*/  SHF.R.S32.HI R85, RZ, 0x18, R85 ;  /* 0x00000018ff557819 */ /* 0x000fe20000011455 */
[----:B------:R-:W-:Y:S01]  /*64e0*/  IMAD R30, R78, R34, RZ ;  /* 0x000000224e1e7224 */ /* 0x000fe200078e02ff */
[----:B------:R-:W-:Y:S01]  /*64f0*/  PRMT R81, R92, 0x8880, RZ ;  /* 0x000088805c517816 */ /* 0x000fe200000000ff */
[----:B------:R-:W-:Y:S01]  /*6500*/  IMAD R28, R83, R82, R28 ;  /* 0x00000052531c7224 */ /* 0x000fe200078e021c */
[----:B------:R-:W-:Y:S01]  /*6510*/  I2IP.S8.S32.SAT R114, R31, R26, RZ ;  /* 0x0000001a1f727239 */ /* 0x000fe200000014ff */
[----:B------:R-:W-:Y:S01]  /*6520*/  IMAD R29, R84, R82, R29 ;  /* 0x00000052541d7224 */ /* 0x000fe200078e021d */
[----:B------:R-:W-:Y:S01]  /*6530*/  SHF.L.U32 R83, R92, 0x10, RZ ;  /* 0x000000105c537819 */ /* 0x000fe200000006ff */
[----:B------:R-:W-:Y:S01]  /*6540*/  IMAD R35, R78, R35, RZ ;  /* 0x000000234e237224 */ /* 0x000fe200078e02ff */
[----:B------:R-:W-:Y:S01]  /*6550*/  I2IP.S8.S32.SAT R114, R25, R24, R114 ;  /* 0x0000001819727239 */ /* 0x000fe20000001472 */
[----:B------:R-:W-:Y:S01]  /*6560*/  IMAD R30, R85, R82, R30 ;  /* 0x00000052551e7224 */ /* 0x000fe200078e021e */
[----:B------:R-:W-:Y:S01]  /*6570*/  SHF.L.U32 R85, R92, 0x8, RZ ;  /* 0x000000085c557819 */ /* 0x000fe200000006ff */
[C---:B------:R-:W-:Y:S01]  /*6580*/  IMAD R32, R78.reuse, R36, RZ ;  /* 0x000000244e207224 */ /* 0x040fe200078e02ff */
[----:B------:R-:W-:Y:S01]  /*6590*/  SHF.R.S32.HI R83, RZ, 0x18, R83 ;  /* 0x00000018ff537819 */ /* 0x000fe20000011453 */
[----:B------:R-:W-:Y:S01]  /*65a0*/  IMAD R33, R78, R37, RZ ;  /* 0x000000254e217224 */ /* 0x000fe200078e02ff */
[----:B------:R-:W-:Y:S01]  /*65b0*/  SHF.R.S32.HI R85, RZ, 0x18, R85 ;  /* 0x00000018ff557819 */ /* 0x000fe20000011455 */
[----:B------:R-:W-:Y:S01]  /*65c0*/  IMAD R35, R86, R82, R35 ;  /* 0x0000005256237224 */ /* 0x000fe200078e0223 */
[----:B------:R-:W-:Y:S01]  /*65d0*/  PRMT R84, R93, 0x8880, RZ ;  /* 0x000088805d547816 */ /* 0x000fe200000000ff */
[----:B------:R-:W-:Y:S01]  /*65e0*/  IMAD R34, R78, R38, RZ ;  /* 0x000000264e227224 */ /* 0x000fe200078e02ff */
[----:B------:R-:W-:Y:S01]  /*65f0*/  SHF.L.U32 R86, R96, 0x10, RZ ;  /* 0x0000001060567819 */ /* 0x000fe200000006ff */
[----:B------:R-:W-:Y:S01]  /*6600*/  IMAD R32, R81, R82, R32 ;  /* 0x0000005251207224 */ /* 0x000fe200078e0220 */
[----:B------:R-:W-:Y:S01]  /*6610*/  SHF.R.S32.HI R81, RZ, 0x18, R92 ;  /* 0x00000018ff517819 */ /* 0x000fe2000001145c */
[C---:B------:R-:W-:Y:S01]  /*6620*/  IMAD R39, R78.reuse, R39, RZ ;  /* 0x000000274e277224 */ /* 0x040fe200078e02ff */
[----:B------:R-:W-:Y:S01]  /*6630*/  I2IP.S8.S32.SAT R115, R35, R30, RZ ;  /* 0x0000001e23737239 */ /* 0x000fe200000014ff */
[-C--:B------:R-:W-:Y:S02]  /*6640*/  IMAD R33, R83, R82.reuse, R33 ;  /* 0x0000005253217224 */ /* 0x080fe400078e0221 */
[----:B------:R-:W-:Y:S01]  /*6650*/  IMAD R34, R85, R82, R34 ;  /* 0x0000005255227224 */ /* 0x000fe200078e0222 */
[----:B------:R-:W-:Y:S01]  /*6660*/  I2IP.S8.S32.SAT R115, R29, R28, R115 ;  /* 0x0000001c1d737239 */ /* 0x000fe20000001473 */
[C---:B------:R-:W-:Y:S01]  /*6670*/  IMAD.U32 R83, R93.reuse, 0x10000, RZ ;  /* 0x000100005d537824 */ /* 0x040fe200078e00ff */
[----:B------:R-:W-:Y:S01]  /*6680*/  SHF.L.U32 R85, R93, 0x8, RZ ;  /* 0x000000085d557819 */ /* 0x000fe200000006ff */
[----:B------:R-:W-:Y:S01]  /*6690*/  IMAD R39, R81, R82, R39 ;  /* 0x0000005251277224 */ /* 0x000fe200078e0227 */
[----:B------:R-:W-:Y:S01]  /*66a0*/  MOV R81, R84 ;  /* 0x0000005400517202 */ /* 0x000fe20000000f00 */
[C---:B------:R-:W-:Y:S01]  /*66b0*/  IMAD R36, R78.reuse, R40, RZ ;  /* 0x000000284e247224 */ /* 0x040fe200078e02ff */
[----:B------:R-:W-:Y:S01]  /*66c0*/  SHF.R.S32.HI R83, RZ, 0x18, R83 ;  /* 0x00000018ff537819 */ /* 0x000fe20000011453 */
[C---:B------:R-:W-:Y:S01]  /*66d0*/  IMAD R37, R78.reuse, R41, RZ ;  /* 0x000000294e257224 */ /* 0x040fe200078e02ff */
[----:B------:R-:W-:Y:S01]  /*66e0*/  SHF.R.S32.HI R85, RZ, 0x18, R85 ;  /* 0x00000018ff557819 */ /* 0x000fe20000011455 */
[C---:B------:R-:W-:Y:S01]  /*66f0*/  IMAD R38, R78.reuse, R42, RZ ;  /* 0x0000002a4e267224 */ /* 0x040fe200078e02ff */
[----:B------:R1:W-:Y:S01]  /*6700*/  STS.128 [R172+0x8200], R112 ;  /* 0x00820070ac007388 */ /* 0x0003e20000000c00 */
[----:B------:R-:W-:Y:S01]  /*6710*/  IMAD R36, R81, R82, R36 ;  /* 0x0000005251247224 */ /* 0x000fe200078e0224 */
[----:B------:R-:W-:Y:S01]  /*6720*/  I2IP.S8.S32.SAT R120, R39, R34, RZ ;  /* 0x0000002227787239 */ /* 0x000fe200000014ff */
[-C--:B------:R-:W-:Y:S01]  /*6730*/  IMAD R37, R83, R82.reuse, R37 ;  /* 0x0000005253257224 */ /* 0x080fe200078e0225 */
[----:B------:R-:W-:Y:S01]  /*6740*/  SHF.R.S32.HI R84, RZ, 0x18, R93 ;  /* 0x00000018ff547819 */ /* 0x000fe2000001145d */
[----:B------:R-:W-:Y:S01]  /*6750*/  IMAD R43, R78, R43, RZ ;  /* 0x0000002b4e2b7224 */ /* 0x000fe200078e02ff */
[C---:B------:R-:W-:Y:S01]  /*6760*/  SHF.L.U32 R83, R94.reuse, 0x10, RZ ;  /* 0x000000105e537819 */ /* 0x040fe200000006ff */
[----:B------:R-:W-:Y:S01]  /*6770*/  IMAD R38, R85, R82, R38 ;  /* 0x0000005255267224 */ /* 0x000fe200078e0226 */
[----:B------:R-:W-:Y:S01]  /*6780*/  PRMT R81, R94, 0x8880, RZ ;  /* 0x000088805e517816 */ /* 0x000fe200000000ff */
[----:B------:R-:W-:Y:S01]  /*6790*/  IMAD R40, R78, R44, RZ ;  /* 0x0000002c4e287224 */ /* 0x000fe200078e02ff */
[----:B------:R-:W-:Y:S01]  /*67a0*/  SHF.L.U32 R85, R94, 0x8, RZ ;  /* 0x000000085e557819 */ /* 0x000fe200000006ff */
[----:B------:R-:W-:Y:S01]  /*67b0*/  IMAD R41, R78, R45, RZ ;  /* 0x0000002d4e297224 */ /* 0x000fe200078e02ff */
[----:B------:R-:W-:Y:S01]  /*67c0*/  SHF.R.S32.HI R83, RZ, 0x18, R83 ;  /* 0x00000018ff537819 */ /* 0x000fe20000011453 */
[----:B------:R-:W-:Y:S01]  /*67d0*/  IMAD R43, R84, R82, R43 ;  /* 0x00000052542b7224 */ /* 0x000fe200078e022b */
[----:B------:R-:W-:Y:S01]  /*67e0*/  SHF.R.S32.HI R85, RZ, 0x18, R85 ;  /* 0x00000018ff557819 */ /* 0x000fe20000011455 */
[C---:B------:R-:W-:Y:S01]  /*67f0*/  IMAD R42, R78.reuse, R46, RZ ;  /* 0x0000002e4e2a7224 */ /* 0x040fe200078e02ff */
[----:B------:R-:W-:Y:S01]  /*6800*/  I2IP.S8.S32.SAT R120, R33, R32, R120 ;  /* 0x0000002021787239 */ /* 0x000fe20000001478 */
[----:B------:R-:W-:Y:S01]  /*6810*/  IMAD R40, R81, R82, R40 ;  /* 0x0000005251287224 */ /* 0x000fe200078e0228 */
[----:B------:R-:W-:Y:S01]  /*6820*/  SHF.R.S32.HI R84, RZ, 0x18, R94 ;  /* 0x00000018ff547819 */ /* 0x000fe2000001145e */
[----:B------:R-:W-:Y:S01]  /*6830*/  IMAD R47, R78, R47, RZ ;  /* 0x0000002f4e2f7224 */ /* 0x000fe200078e02ff */
[----:B------:R-:W-:Y:S01]  /*6840*/  I2IP.S8.S32.SAT R121, R43, R38, RZ ;  /* 0x000000262b797239 */ /* 0x000fe200000014ff */
[-C--:B------:R-:W-:Y:S01]  /*6850*/  IMAD R41, R83, R82.reuse, R41 ;  /* 0x0000005253297224 */ /* 0x080fe200078e0229 */
[----:B------:R-:W-:Y:S01]  /*6860*/  PRMT R81, R95, 0x8880, RZ ;  /* 0x000088805f517816 */ /* 0x000fe200000000ff */
[-C--:B------:R-:W-:Y:S01]  /*6870*/  IMAD R42, R85, R82.reuse, R42 ;  /* 0x00000052552a7224 */ /* 0x080fe200078e022a */
[----:B------:R-:W-:Y:S01]  /*6880*/  SHF.L.U32 R83, R95, 0x10, RZ ;  /* 0x000000105f537819 */ /* 0x000fe200000006ff */
[----:B------:R-:W-:Y:S01]  /*6890*/  IMAD R47, R84, R82, R47 ;  /* 0x00000052542f7224 */ /* 0x000fe200078e022f */
[----:B------:R-:W-:Y:S01]  /*68a0*/  I2IP.S8.S32.SAT R121, R37, R36, R121 ;  /* 0x0000002425797239 */ /* 0x000fe20000001479 */
[C---:B------:R-:W-:Y:S01]  /*68b0*/  IMAD R44, R78.reuse, R48, RZ ;  /* 0x000000304e2c7224 */ /* 0x040fe200078e02ff */
[----:B------:R-:W-:Y:S01]  /*68c0*/  SHF.R.S32.HI R83, RZ, 0x18, R83 ;  /* 0x00000018ff537819 */ /* 0x000fe20000011453 */
[----:B------:R-:W-:Y:S01]  /*68d0*/  IMAD.SHL.U32 R84, R95, 0x100, RZ ;  /* 0x000001005f547824 */ /* 0x000fe200078e00ff */
[----:B------:R-:W-:Y:S01]  /*68e0*/  I2IP.S8.S32.SAT R122, R47, R42, RZ ;  /* 0x0000002a2f7a7239 */ /* 0x000fe200000014ff */
[----:B------:R-:W-:Y:S01]  /*68f0*/  IMAD R45, R78, R49, RZ ;  /* 0x000000314e2d7224 */ /* 0x000fe200078e02ff */
[----:B------:R-:W-:Y:S01]  /*6900*/  PRMT R85, R96, 0x8880, RZ ;  /* 0x0000888060557816 */ /* 0x000fe200000000ff */
[----:B------:R-:W-:Y:S01]  /*6910*/  IMAD R44, R81, R82, R44 ;  /* 0x00000052512c7224 */ /* 0x000fe200078e022c */
[----:B------:R-:W-:Y:S01]  /*6920*/  SHF.R.S32.HI R81, RZ, 0x18, R84 ;  /* 0x00000018ff517819 */ /* 0x000fe20000011454 */
[C---:B------:R-:W-:Y:S01]  /*6930*/  IMAD R46, R78.reuse, R50, RZ ;  /* 0x000000324e2e7224 */ /* 0x040fe200078e02ff */
[----:B------:R-:W-:Y:S01]  /*6940*/  I2IP.S8.S32.SAT R122, R41, R40, R122 ;  /* 0x00000028297a7239 */ /* 0x000fe2000000147a */
[----:B------:R-:W-:Y:S01]  /*6950*/  IMAD R45, R83, R82, R45 ;  /* 0x00000052532d7224 */ /* 0x000fe200078e022d */
[----:B------:R-:W-:Y:S01]  /*6960*/  SHF.R.S32.HI R83, RZ, 0x18, R95 ;  /* 0x00000018ff537819 */ /* 0x000fe2000001145f */
[----:B------:R-:W-:Y:S01]  /*6970*/  IMAD R51, R78, R51, RZ ;  /* 0x000000334e337224 */ /* 0x000fe200078e02ff */
[----:B------:R-:W-:Y:S01]  /*6980*/  SHF.L.U32 R84, R96, 0x8, RZ ;  /* 0x0000000860547819 */ /* 0x000fe200000006ff */
[C---:B------:R-:W-:Y:S02]  /*6990*/  IMAD R48, R78.reuse, R52, RZ ;  /* 0x000000344e307224 */ /* 0x040fe400078e02ff */
[-C--:B------:R-:W-:Y:S01]  /*69a0*/  IMAD R46, R81, R82.reuse, R46 ;  /* 0x00000052512e7224 */ /* 0x080fe200078e022e */
[----:B------:R-:W-:Y:S01]  /*69b0*/  SHF.R.S32.HI R81, RZ, 0x18, R86 ;  /* 0x00000018ff517819 */ /* 0x000fe20000011456 */
[C---:B------:R-:W-:Y:S01]  /*69c0*/  IMAD R49, R78.reuse, R53, RZ ;  /* 0x000000354e317224 */ /* 0x040fe200078e02ff */
[----:B------:R-:W-:Y:S01]  /*69d0*/  SHF.R.S32.HI R86, RZ, 0x18, R99 ;  /* 0x00000018ff567819 */ /* 0x000fe20000011463 */
[----:B------:R-:W-:Y:S01]  /*69e0*/  IMAD R51, R83, R82, R51 ;  /* 0x0000005253337224 */ /* 0x000fe200078e0233 */
[----:B------:R-:W-:Y:S01]  /*69f0*/  SHF.R.S32.HI R83, RZ, 0x18, R84 ;  /* 0x00000018ff537819 */ /* 0x000fe20000011454 */
[C---:B------:R-:W-:Y:S01]  /*6a00*/  IMAD R50, R78.reuse, R54, RZ ;  /* 0x000000364e327224 */ /* 0x040fe200078e02ff */
[----:B------:R-:W-:Y:S01]  /*6a10*/  SHF.R.S32.HI R84, RZ, 0x18, R96 ;  /* 0x00000018ff547819 */ /* 0x000fe20000011460 */
[----:B------:R-:W-:Y:S01]  /*6a20*/  IMAD R48, R85, R82, R48 ;  /* 0x0000005255307224 */ /* 0x000fe200078e0230 */
[----:B------:R-:W-:Y:S01]  /*6a30*/  I2IP.S8.S32.SAT R123, R51, R46, RZ ;  /* 0x0000002e337b7239 */ /* 0x000fe200000014ff */
[C---:B------:R-:W-:Y:S01]  /*6a40*/  IMAD R55, R78.reuse, R55, RZ ;  /* 0x000000374e377224 */ /* 0x040fe200078e02ff */
[----:B------:R-:W-:Y:S01]  /*6a50*/  SHF.L.U32 R85, R97, 0x10, RZ ;  /* 0x0000001061557819 */ /* 0x000fe200000006ff */
[----:B------:R-:W-:Y:S01]  /*6a60*/  IMAD R49, R81, R82, R49 ;  /* 0x0000005251317224 */ /* 0x000fe200078e0231 */
[----:B------:R-:W-:Y:S01]  /*6a70*/  PRMT R81, R97, 0x8880, RZ ;  /* 0x0000888061517816 */ /* 0x000fe200000000ff */
[----:B------:R-:W-:Y:S01]  /*6a80*/  IMAD R52, R78, R56, RZ ;  /* 0x000000384e347224 */ /* 0x000fe200078e02ff */
[----:B------:R-:W-:Y:S01]  /*6a90*/  I2IP.S8.S32.SAT R123, R45, R44, R123 ;  /* 0x0000002c2d7b7239 */ /* 0x000fe2000000147b */
[-C--:B------:R-:W-:Y:S01]  /*6aa0*/  IMAD R50, R83, R82.reuse, R50 ;  /* 0x0000005253327224 */ /* 0x080fe200078e0232 */
[----:B------:R-:W-:Y:S01]  /*6ab0*/  SHF.R.S32.HI R83, RZ, 0x18, R85 ;  /* 0x00000018ff537819 */ /* 0x000fe20000011455 */
[-C--:B------:R-:W-:Y:S01]  /*6ac0*/  IMAD R55, R84, R82.reuse, R55 ;  /* 0x0000005254377224 */ /* 0x080fe200078e0237 */
[----:B------:R-:W-:Y:S01]  /*6ad0*/  PRMT R85, R98, 0x8880, RZ ;  /* 0x0000888062557816 */ /* 0x000fe200000000ff */
[----:B------:R-:W-:Y:S01]  /*6ae0*/  IMAD R52, R81, R82, R52 ;  /* 0x0000005251347224 */ /* 0x000fe200078e0234 */
[----:B------:R-:W-:Y:S01]  /*6af0*/  SHF.L.U32 R81, R97, 0x8, RZ ;  /* 0x0000000861517819 */ /* 0x000fe200000006ff */
[C---:B------:R-:W-:Y:S01]  /*6b00*/  IMAD R53, R78.reuse, R57, RZ ;  /* 0x000000394e357224 */ /* 0x040fe200078e02ff */
[----:B------:R1:W-:Y:S01]  /*6b10*/  STS.128 [R171+0x8200], R120 ;  /* 0x00820078ab007388 */ /* 0x0003e20000000c00 */
[----:B------:R-:W-:Y:S01]  /*6b20*/  IMAD R54, R78, R58, RZ ;  /* 0x0000003a4e367224 */ /* 0x000fe200078e02ff */
[----:B------:R-:W-:Y:S01]  /*6b30*/  SHF.R.S32.HI R81, RZ, 0x18, R81 ;  /* 0x00000018ff517819 */ /* 0x000fe20000011451 */
[----:B------:R-:W-:Y:S01]  /*6b40*/  IMAD R53, R83, R82, R53 ;  /* 0x0000005253357224 */ /* 0x000fe200078e0235 */
[----:B------:R-:W-:Y:S01]  /*6b50*/  SHF.L.U32 R84, R98, 0x10, RZ ;  /* 0x0000001062547819 */ /* 0x000fe200000006ff */
[C---:B------:R-:W-:Y:S01]  /*6b60*/  IMAD R59, R78.reuse, R59, RZ ;  /* 0x0000003b4e3b7224 */ /* 0x040fe200078e02ff */
[----:B------:R-:W-:Y:S01]  /*6b70*/  SHF.R.S32.HI R83, RZ, 0x18, R97 ;  /* 0x00000018ff537819 */ /* 0x000fe20000011461 */
[C---:B------:R-:W-:Y:S01]  /*6b80*/  IMAD R56, R78.reuse, R60, RZ ;  /* 0x0000003c4e387224 */ /* 0x040fe200078e02ff */
[----:B------:R-:W-:Y:S01]  /*6b90*/  I2IP.S8.S32.SAT R124, R55, R50, RZ ;  /* 0x00000032377c7239 */ /* 0x000fe200000014ff */
[----:B------:R-:W-:Y:S01]  /*6ba0*/  IMAD R54, R81, R82, R54 ;  /* 0x0000005251367224 */ /* 0x000fe200078e0236 */
[----:B------:R-:W-:Y:S01]  /*6bb0*/  SHF.R.S32.HI R84, RZ, 0x18, R84 ;  /* 0x00000018ff547819 */ /* 0x000fe20000011454 */
[----:B------:R-:W-:Y:S01]  /*6bc0*/  IMAD R57, R78, R61, RZ ;  /* 0x0000003d4e397224 */ /* 0x000fe200078e02ff */
[----:B------:R-:W-:Y:S01]  /*6bd0*/  I2IP.S8.S32.SAT R124, R49, R48, R124 ;  /* 0x00000030317c7239 */ /* 0x000fe2000000147c */
[-C--:B------:R-:W-:Y:S01]  /*6be0*/  IMAD R59, R83, R82.reuse, R59 ;  /* 0x00000052533b7224 */ /* 0x080fe200078e023b */
[----:B------:R-:W-:Y:S01]  /*6bf0*/  PRMT R83, R99, 0x8880, RZ ;  /* 0x0000888063537816 */ /* 0x000fe200000000ff */
[-C--:B------:R-:W-:Y:S01]  /*6c00*/  IMAD R56, R85, R82.reuse, R56 ;  /* 0x0000005255387224 */ /* 0x080fe200078e0238 */
[----:B------:R-:W-:Y:S01]  /*6c10*/  SHF.R.S32.HI R81, RZ, 0x18, R98 ;  /* 0x00000018ff517819 */ /* 0x000fe20000011462 */
[----:B------:R-:W-:Y:S01]  /*6c20*/  IMAD R57, R84, R82, R57 ;  /* 0x0000005254397224 */ /* 0x000fe200078e0239 */
[----:B------:R-:W-:Y:S01]  /*6c30*/  I2IP.S8.S32.SAT R125, R59, R54, RZ ;  /* 0x000000363b7d7239 */ /* 0x000fe200000014ff */
[C---:B------:R-:W-:Y:S01]  /*6c40*/  IMAD R58, R78.reuse, R62, RZ ;  /* 0x0000003e4e3a7224 */ /* 0x040fe200078e02ff */
[C---:B------:R-:W-:Y:S01]  /*6c50*/  SHF.L.U32 R85, R99.reuse, 0x8, RZ ;  /* 0x0000000863557819 */ /* 0x040fe200000006ff */
[----:B------:R-:W-:Y:S01]  /*6c60*/  IMAD.U32 R84, R99, 0x10000, RZ ;  /* 0x0001000063547824 */ /* 0x000fe200078e00ff */
[----:B------:R-:W-:Y:S01]  /*6c70*/  I2IP.S8.S32.SAT R125, R53, R52, R125 ;  /* 0x00000034357d7239 */ /* 0x000fe2000000147d */
[C---:B------:R-:W-:Y:S01]  /*6c80*/  IMAD R63, R78.reuse, R63, RZ ;  /* 0x0000003f4e3f7224 */ /* 0x040fe200078e02ff */
[----:B------:R-:W-:Y:S01]  /*6c90*/  SHF.R.S32.HI R85, RZ, 0x18, R85 ;  /* 0x00000018ff557819 */ /* 0x000fe20000011455 */
[C---:B------:R-:W-:Y:S01]  /*6ca0*/  IMAD R60, R78.reuse, R64, RZ ;  /* 0x000000404e3c7224 */ /* 0x040fe200078e02ff */
[----:B------:R-:W-:Y:S01]  /*6cb0*/  SHF.R.S32.HI R84, RZ, 0x18, R84 ;  /* 0x00000018ff547819 */ /* 0x000fe20000011454 */
[-C--:B------:R-:W-:Y:S02]  /*6cc0*/  IMAD R58, R87, R82.reuse, R58 ;  /* 0x00000052573a7224 */ /* 0x080fe400078e023a */
[C---:B------:R-:W-:Y:S02]  /*6cd0*/  IMAD R61, R78.reuse, R65, RZ ;  /* 0x000000414e3d7224 */ /* 0x040fe400078e02ff */
[-C--:B------:R-:W-:Y:S02]  /*6ce0*/  IMAD R63, R81, R82.reuse, R63 ;  /* 0x00000052513f7224 */ /* 0x080fe400078e023f */
[----:B------:R-:W-:Y:S02]  /*6cf0*/  IMAD R60, R83, R82, R60 ;  /* 0x00000052533c7224 */ /* 0x000fe400078e023c */
[----:B------:R-:W-:Y:S01]  /*6d00*/  IMAD R62, R78, R66, RZ ;  /* 0x000000424e3e7224 */ /* 0x000fe200078e02ff */
[----:B------:R-:W-:Y:S01]  /*6d10*/  I2IP.S8.S32.SAT R126, R63, R58, RZ ;  /* 0x0000003a3f7e7239 */ /* 0x000fe200000014ff */
[----:B------:R-:W-:Y:S02]  /*6d20*/  IMAD R61, R84, R82, R61 ;  /* 0x00000052543d7224 */ /* 0x000fe400078e023d */
[----:B------:R-:W-:Y:S01]  /*6d30*/  IMAD R67, R78, R67, RZ ;  /* 0x000000434e437224 */ /* 0x000fe200078e02ff */
[----:B------:R-:W-:Y:S01]  /*6d40*/  I2IP.S8.S32.SAT R126, R57, R56, R126 ;  /* 0x00000038397e7239 */ /* 0x000fe2000000147e */
[-C--:B------:R-:W-:Y:S02]  /*6d50*/  IMAD R62, R85, R82.reuse, R62 ;  /* 0x00000052553e7224 */ /* 0x080fe400078e023e */
[----:B------:R-:W-:Y:S05]  /*6d60*/  IMAD R67, R86, R82, R67 ;  /* 0x0000005256437224 */ /* 0x000fea00078e0243 */
[----:B------:R-:W-:Y:S04]  /*6d70*/  I2IP.S8.S32.SAT R127, R67, R62, RZ ;  /* 0x0000003e437f7239 */ /* 0x000fe800000014ff */
[----:B------:R-:W-:Y:S05]  /*6d80*/  I2IP.S8.S32.SAT R127, R61, R60, R127 ;  /* 0x0000003c3d7f7239 */ /* 0x000fea000000147f */
[----:B------:R1:W-:Y:S01]  /*6d90*/  STS.128 [R170+0x8200], R124 ;  /* 0x0082007caa007388 */ /* 0x0003e20000000c00 */
[----:B------:R-:W-:Y:S01]  /*6da0*/  @!PT LDS RZ, [RZ] ;  /* 0x00000000fffff984 */ /* 0x000fe20000000800 */
[----:B------:R-:W-:Y:S01]  /*6db0*/  @!PT LDS RZ, [RZ] ;  /* 0x00000000fffff984 */ /* 0x000fe20000000800 */
[----:B------:R-:W-:Y:S01]  /*6dc0*/  @!PT LDS RZ, [RZ] ;  /* 0x00000000fffff984 */ /* 0x000fe20000000800 */
[----:B------:R-:W-:Y:S01]  /*6dd0*/  @!PT LDS RZ, [RZ] ;  /* 0x00000000fffff984 */ /* 0x000fe20000000800 */
[----:B------:R2:W-:Y:S07]  /*6de0*/  MEMBAR.ALL.CTA ;  /* 0x0000000000007992 */ /* 0x0005ee0000008000 */
[----:B--2---:R-:W2:Y:S02]  /*6df0*/  FENCE.VIEW.ASYNC.S ;  /* 0x00000000000073c6 */ /* 0x004ea40000000000 */
[----:B--2---:R-:W-:Y:S06]  /*6e00*/  BAR.SYNC.DEFER_BLOCKING 0x1, 0x80 ;  /* 0x0042000000007b1d */ /* 0x004fec0000010000 */
[----:B------:R-:W-:Y:S05]  /*6e10*/  @P0 BRA `(.L_x_100) ;  /* 0x0000000000280947 */ /* 0x000fea0003800000 */
[----:B------:R-:W-:Y:S02]  /*6e20*/  UIADD3 UR4, UPT, UPT, UR49, 0x8200, URZ ;  /* 0x0000820031047890 */ /* 0x000fe4000fffe0ff */
[----:B------:R-:W-:Y:S01]  /*6e30*/  UIADD3 UR6, UP0, UPT, UR52, 0x680, URZ ;  /* 0x0000068034067890 */ /* 0x000fe2000ff1e0ff */
[----:B------:R-:W-:Y:S03]  /*6e40*/  UMOV UR43, UR36 ;  /* 0x00000024002b7c82 */ /* 0x000fe60008000000 */
[----:B------:R-:W-:Y:S01]  /*6e50*/  MOV R166, UR4 ;  /* 0x0000000400a67c02 */ /* 0x000fe20008000f00 */
[----:B------:R-:W-:Y:S03]  /*6e60*/  UIADD3.X UR7, UPT, UPT, URZ, UR53, URZ, UP0, !UPT ;  /* 0x00000035ff077290 */ /* 0x000fe600087fe4ff */
[----:B------:R-:W-:Y:S11]  /*6e70*/  R2UR UR40, R166 ;  /* 0x00000000a62872ca */ /* 0x000ff600000e0000 */
[----:B------:R-:W-:Y:S02]  /*6e80*/  @!UPT UIADD3 URZ, UPT, UPT, URZ, URZ, URZ ;  /* 0x000000fffffff290 */ /* 0x000fe4000fffe0ff */
[----:B------:R2:W-:Y:S01]  /*6e90*/  UTMASTG.3D [UR40], [UR6] ;  /* 0x00000028060073b5 */ /* 0x0005e20008010000 */
[----:B------:R0:W-:Y:S01]  /*6ea0*/  UTMACMDFLUSH ;  /* 0x00000000000079b7 */ /* 0x0001e20000000000 */
[----:B--2---:R-:W-:Y:S04]  /*6eb0*/  DEPBAR.LE SB0, 0x1 ;  /* 0x000080400000791a */ /* 0x004fe80000000000 */
.L_x_100:
[----:B------:R-:W-:Y:S05]  /*6ec0*/  BSYNC.RECONVERGENT B0 ;  /* 0x0000000000007941 */ /* 0x000fea0003800200 */
.L_x_99:
[----:B------:R-:W-:Y:S06]  /*6ed0*/  BAR.SYNC.DEFER_BLOCKING 0x1, 0x80 ;  /* 0x0042000000007b1d */ /* 0x000fec0000010000 */
[----:B------:R-:W2:Y:S01]  /*6ee0*/  @P6 SYNCS.PHASECHK.TRANS64.TRYWAIT P0, [R118+URZ+0x70], R119 ;  /* 0x00007077760065a7 */ /* 0x000ea200080011ff */
[----:B------:R-:W-:Y:S01]  /*6ef0*/  BSSY B1, `(.L_x_101) ;  /* 0x0000023000017945 */ /* 0x000fe20003800000 */
[----:B--2---:R-:W-:Y:S03]  /*6f00*/  @P6 SEL R109, RZ, 0x1, !P0 ;  /* 0x00000001ff6d6807 */ /* 0x004fe60004000000 */
[----:B------:R-:W-:Y:S05]  /*6f10*/  @!P6 BRA `(.L_x_102) ;  /* 0x000000000080e947 */ /* 0x000fea0003800000 */
[----:B------:R-:W-:Y:S01]  /*6f20*/  ISETP.NE.AND P1, PT, R110, RZ, PT ;  /* 0x000000ff6e00720c */ /* 0x000fe20003f25270 */
[----:B------:R-:W-:Y:S01]  /*6f30*/  BSSY B0, `(.L_x_103) ;  /* 0x000000a000007945 */ /* 0x000fe20003800000 */
[----:B------:R-:W-:Y:S11]  /*6f40*/  ISETP.NE.AND P0, PT, R109, RZ, PT ;  /* 0x000000ff6d00720c */ /* 0x000ff60003f05270 */
[----:B------:R-:W-:Y:S04]  /*6f50*/  @P1 IMAD R5, R160, 0x2000, R111 ;  /* 0x00002000a0051824 */ /* 0x000fe800078e026f */
[--C-:B------:R-:W-:Y:S01]  /*6f60*/  @P1 IMAD.IADD R4, R165, 0x1, R5.reuse ;  /* 0x00000001a5041824 */ /* 0x100fe200078e0205 */
[----:B------:R-:W-:Y:S01]  /*6f70*/  @P1 IADD3 R2, PT, PT, R164, R5, RZ ;  /* 0x00000005a4021210 */ /* 0x000fe20007ffe0ff */
[----:B------:R-:W-:Y:S01]  /*6f80*/  @P1 IMAD.IADD R0, R116, 0x1, R5 ;  /* 0x0000000174001824 */ /* 0x000fe200078e0205 */
[----:B------:R-:W-:Y:S06]  /*6f90*/  @P0 BRA `(.L_x_104) ;  /* 0x00000000000c0947 */ /* 0x000fec0003800000 */
[----:B------:R-:W-:Y:S04]  /*6fa0*/  SHF.L.U32 R3, R159, 0x1f, RZ ;  /* 0x0000001f9f037819 */ /* 0x000fe800000006ff */
[----:B------:R-:W2:Y:S02]  /*6fb0*/  SYNCS.PHASECHK.TRANS64.TRYWAIT P0, [R118+URZ+0x70], R3 ;  /* 0x00007003760075a7 */ /* 0x000ea400080011ff */
[----:B--2---:R-:W-:Y:S05]  /*6fc0*/  @!P0 BRA `(.L_x_105) ;  /* 0x0000004c00488947 */ /* 0x004fea0003800000 */
.L_x_104:
[----:B------:R-:W-:Y:S05]  /*6fd0*/  BSYNC B0 ;  /* 0x0000000000007941 */ /* 0x000fea0003800000 */
.L_x_103:
[----:B------:R-:W-:Y:S01]  /*6fe0*/  ISETP.NE.AND P0, PT, R110, RZ, PT ;  /* 0x000000ff6e00720c */ /* 0x000fe20003f05270 */
[----:B--2---:R-:W-:Y:S02]  /*6ff0*/  VIADD R118, R118, 0x90 ;  /* 0x0000009076767836 */ /* 0x004fe40000000000 */
[----:B------:R-:W-:Y:S02]  /*7000*/  IMAD.U32 R3, RZ, RZ, UR37 ;  /* 0x00000025ff037e24 */ /* 0x000fe4000f8e00ff */
[----:B------:R-:W-:Y:S03]  /*7010*/  VIADD R160, R160, 0x1 ;  /* 0x00000001a0a07836 */ /* 0x000fe60000000000 */
[----:B------:R-:W-:Y:S05]  /*7020*/  PRMT R3, R3, 0x654, R118 ;  /* 0x0000065403037816 */ /* 0x000fea0000000076 */
[----:B------:R2:W3:Y:S04]  /*7030*/  @P0 LDS.128 R100, [R5+0x200] ;  /* 0x0002000005640984 */ /* 0x0004e80000000c00 */
[----:B------:R2:W4:Y:S04]  /*7040*/  @P0 LDS.128 R88, [R4+0x200] ;  /* 0x0002000004580984 */ /* 0x0005280000000c00 */
        /* <DEDUP_REMOVED lines=9> */
[----:B------:R-:W-:Y:S02]  /*70e0*/  SEL R6, RZ, 0x1, P0 ;  /* 0x00000001ff067807 */ /* 0x000fe40000000000 */
[----:B------:R-:W-:Y:S02]  /*70f0*/  SEL R160, R160, RZ, P0 ;  /* 0x000000ffa0a07207 */ /* 0x000fe40000000000 */
[----:B------:R-:W-:Y:S01]  /*7100*/  LOP3.LUT R159, R159, R6, RZ, 0x3c, !PT ;  /* 0x000000069f9f7212 */ /* 0x000fe200078e3cff */
[----:B-----5:R2:W-:Y:S06]  /*7110*/  SYNCS.ARRIVE.TRANS64.RED.A1T0 RZ, [R3+URZ], RZ ;  /* 0x000000ff03ff79a7 */ /* 0x0205ec00081004ff */
.L_x_102:
[----:B------:R-:W-:Y:S05]  /*7120*/  BSYNC B1 ;  /* 0x0000000000017941 */ /* 0x000fea0003800000 */
.L_x_101:
[----:B--2---:R-:W-:Y:S05]  /*7130*/  VIADD R3, R80, 0x40 ;  /* 0x0000004050037836 */ /* 0x004fea0000000000 */
[----:B------:R-:W-:Y:S04]  /*7140*/  SHF.R.U32.HI R3, RZ, 0x15, R3 ;  /* 0x00000015ff037819 */ /* 0x000fe80000011603 */
[----:B------:R-:W-:Y:S11]  /*7150*/  LOP3.LUT P0, RZ, R3, 0x3, R154, 0x48, !PT ;  /* 0x0000000303ff7812 */ /* 0x000ff6000780489a */
[----:B------:R-:W-:Y:S02]  /*7160*/  @!UPT UIADD3 URZ, UPT, UPT, URZ, URZ, URZ ;  /* 0x000000fffffff290 */ /* 0x000fe4000fffe0ff */
[----:B------:R-:W-:Y:S05]  /*7170*/  @!P0 BRA `(.L_x_106) ;  /* 0x0000000000408947 */ /* 0x000fea0003800000 */
[----:B------:R-:W2:Y:S01]  /*7180*/  LDCU.64 UR8, c[0x4][0x78] ;  /* 0x01000f00ff0877ac */ /* 0x000ea20008000a00 */
[----:B------:R-:W-:Y:S01]  /*7190*/  MOV R3, 0x0 ;  /* 0x0000000000037802 */ /* 0x000fe20000000f00 */
[----:B------:R-:W-:Y:S02]  /*71a0*/  HFMA2 R12, -RZ, RZ, 0, 5.9604644775390625e-08 ;  /* 0x00000001ff0c7431 */ /* 0x000fe400000001ff */
[----:B------:R-:W-:Y:S02]  /*71b0*/  IMAD.MOV.U32 R8, RZ, RZ, 0x192 ;  /* 0x00000192ff087424 */ /* 0x000fe400078e00ff */
[----:B------:R-:W-:Y:S01]  /*71c0*/  IMAD.MOV.U32 R13, RZ, RZ, RZ ;  /* 0x000000ffff0d7224 */ /* 0x000fe200078e00ff */
[----:B------:R-:W5:Y:S01]  /*71d0*/  LDCU.64 UR6, c[0x4][0x80] ;  /* 0x01001000ff0677ac */ /* 0x000f620008000a00 */
[----:B------:R-:W1:Y:S01]  /*71e0*/  LDC.64 R2, c[0x4][R3] ;  /* 0x0100000003027b82 */ /* 0x000e620000000a00 */
[----:B------:R-:W3:Y:S01]  /*71f0*/  LDCU.64 UR4, c[0x4][0x18] ;  /* 0x01000300ff0477ac */ /* 0x000ee20008000a00 */
[----:B--2---:R-:W-:Y:S01]  /*7200*/  MOV R5, UR9 ;  /* 0x0000000900057c02 */ /* 0x004fe20008000f00 */
[----:B------:R-:W-:Y:S01]  /*7210*/  IMAD.U32 R4, RZ, RZ, UR8 ;  /* 0x00000008ff047e24 */ /* 0x000fe2000f8e00ff */
[----:B-----5:R-:W-:Y:S01]  /*7220*/  MOV R7, UR7 ;  /* 0x0000000700077c02 */ /* 0x020fe20008000f00 */
[----:B------:R-:W-:Y:S01]  /*7230*/  IMAD.U32 R6, RZ, RZ, UR6 ;  /* 0x00000006ff067e24 */ /* 0x000fe2000f8e00ff */
[----:B---3--:R-:W-:Y:S01]  /*7240*/  MOV R11, UR5 ;  /* 0x00000005000b7c02 */ /* 0x008fe20008000f00 */
[----:B------:R-:W-:Y:S02]  /*7250*/  IMAD.U32 R10, RZ, RZ, UR4 ;  /* 0x00000004ff0a7e24 */ /* 0x000fe4000f8e00ff */
[----:B------:R-:W-:Y:S07]  /*7260*/  LEPC R20, `(.L_x_106) ;  /* 0x000000001014794e */ /* 0x000fee0000000000 */
[----:B-1--4-:R-:W-:Y:S05]  /*7270*/  CALL.ABS.NOINC R2 ;  /* 0x0000000002007343 */ /* 0x012fea0003c00000 */
.L_x_106:
[----:B------:R-:W-:Y:S05]  /*7280*/  WARPSYNC.ALL ;  /* 0x0000000000007948 */ /* 0x000fea0003800000 */
[----:B------:R-:W-:Y:S01]  /*7290*/  R2UR UR4, R80 ;  /* 0x00000000500472ca */ /* 0x000fe200000e0000 */
[----:B------:R-:W-:Y:S01]  /*72a0*/  BSSY.RECONVERGENT B0, `(.L_x_107) ;  /* 0x000011c000007945 */ /* 0x000fe20003800200 */
[C---:B---3--:R-:W-:Y:S02]  /*72b0*/  PRMT R81, R100.reuse, 0x8880, RZ ;  /* 0x0000888064517816 */ /* 0x048fe400000000ff */
[C---:B------:R-:W-:Y:S02]  /*72c0*/  SHF.L.U32 R84, R100.reuse, 0x8, RZ ;  /* 0x0000000864547819 */ /* 0x040fe400000006ff */
[----:B------:R-:W-:Y:S02]  /*72d0*/  SHF.L.U32 R83, R100, 0x10, RZ ;  /* 0x0000001064537819 */ /* 0x000fe400000006ff */
[----:B------:R-:W-:Y:S02]  /*72e0*/  SHF.R.S32.HI R84, RZ, 0x18, R84 ;  /* 0x00000018ff547819 */ /* 0x000fe40000011454 */
[----:B------:R-:W-:Y:S02]  /*72f0*/  SHF.R.S32.HI R83, RZ, 0x18, R83 ;  /* 0x00000018ff537819 */ /* 0x000fe40000011453 */
[----:B------:R-:W-:Y:S01]  /*7300*/  ISETP.NE.AND P0, PT, R167, RZ, PT ;  /* 0x000000ffa700720c */ /* 0x000fe20003f05270 */
[----:B------:R-:W2:Y:S01]  /*7310*/  LDTM.x64 R4, tmem[UR4+0x40] ;  /* 0x00004004000479ee */ /* 0x000ea20008340000 */
[----:B------:R-:W-:Y:S01]  /*7320*/  ISETP.NE.AND P6, PT, R117, RZ, PT ;  /* 0x000000ff7500720c */ /* 0x000fe20003fc5270 */
[C---:B--2---:R-:W-:Y:S02]  /*7330*/  IMAD R0, R78.reuse, R4, RZ ;  /* 0x000000044e007224 */ /* 0x044fe400078e02ff */
[C---:B------:R-:W-:Y:S02]  /*7340*/  IMAD R3, R78.reuse, R6, RZ ;  /* 0x000000064e037224 */ /* 0x040fe400078e02ff */
[C---:B------:R-:W-:Y:S02]  /*7350*/  IMAD R4, R78.reuse, R8, RZ ;  /* 0x000000084e047224 */ /* 0x040fe400078e02ff */
[C---:B------:R-:W-:Y:S02]  /*7360*/  IMAD R6, R78.reuse, R10, RZ ;  /* 0x0000000a4e067224 */ /* 0x040fe400078e02ff */
[C---:B------:R-:W-:Y:S02]  /*7370*/  IMAD R2, R78.reuse, R5, RZ ;  /* 0x000000054e027224 */ /* 0x040fe400078e02ff */
[C---:B------:R-:W-:Y:S02]  /*7380*/  IMAD R8, R78.reuse, R12, RZ ;  /* 0x0000000c4e087224 */ /* 0x040fe400078e02ff */
[C---:B------:R-:W-:Y:S02]  /*7390*/  IMAD R10, R78.reuse, R14, RZ ;  /* 0x0000000e4e0a7224 */ /* 0x040fe400078e02ff */
[C---:B------:R-:W-:Y:S02]  /*73a0*/  IMAD R5, R78.reuse, R9, RZ ;  /* 0x000000094e057224 */ /* 0x040fe400078e02ff */
[----:B------:R-:W-:Y:S01]  /*73b0*/  IMAD R0, R81, R82, R0 ;  /* 0x0000005251007224 */ /* 0x000fe200078e0200 */
[----:B------:R-:W-:Y:S01]  /*73c0*/  SHF.L.U32 R81, R101, 0x8, RZ ;  /* 0x0000000865517819 */ /* 0x000fe200000006ff */
[C---:B------:R-:W-:Y:S02]  /*73d0*/  IMAD R12, R78.reuse, R16, RZ ;  /* 0x000000104e0c7224 */ /* 0x040fe400078e02ff */
[C---:B------:R-:W-:Y:S01]  /*73e0*/  IMAD R14, R78.reuse, R18, RZ ;  /* 0x000000124e0e7224 */ /* 0x040fe200078e02ff */
[----:B------:R-:W-:Y:S01]  /*73f0*/  SHF.R.S32.HI R81, RZ, 0x18, R81 ;  /* 0x00000018ff517819 */ /* 0x000fe20000011451 */
[C---:B------:R-:W-:Y:S02]  /*7400*/  IMAD R9, R78.reuse, R13, RZ ;  /* 0x0000000d4e097224 */ /* 0x040fe400078e02ff */
[C---:B------:R-:W-:Y:S02]  /*7410*/  IMAD R16, R78.reuse, R20, RZ ;  /* 0x000000144e107224 */ /* 0x040fe400078e02ff */
[C---:B------:R-:W-:Y:S02]  /*7420*/  IMAD R18, R78.reuse, R22, RZ ;  /* 0x000000164e127224 */ /* 0x040fe400078e02ff */
[C---:B------:R-:W-:Y:S02]  /*7430*/  IMAD R13, R78.reuse, R17, RZ ;  /* 0x000000114e0d7224 */ /* 0x040fe400078e02ff */
[C---:B------:R-:W-:Y:S02]  /*7440*/  IMAD R20, R78.reuse, R24, RZ ;  /* 0x000000184e147224 */ /* 0x040fe400078e02ff */
[C---:B------:R-:W-:Y:S02]  /*7450*/  IMAD R22, R78.reuse, R26, RZ ;  /* 0x0000001a4e167224 */ /* 0x040fe400078e02ff */
[----:B------:R-:W-:Y:S01]  /*7460*/  IMAD R2, R83, R82, R2 ;  /* 0x0000005253027224 */ /* 0x000fe200078e0202 */
[----:B------:R-:W-:Y:S01]  /*7470*/  SHF.R.S32.HI R83, RZ, 0x18, R101 ;  /* 0x00000018ff537819 */ /* 0x000fe20000011465 */
[C---:B------:R-:W-:Y:S02]  /*7480*/  IMAD R17, R78.reuse, R21, RZ ;  /* 0x000000154e117224 */ /* 0x040fe400078e02ff */
[C---:B------:R-:W-:Y:S02]  /*7490*/  IMAD R24, R78.reuse, R28, RZ ;  /* 0x0000001c4e187224 */ /* 0x040fe400078e02ff */
[C---:B------:R-:W-:Y:S02]  /*74a0*/  IMAD R26, R78.reuse, R30, RZ ;  /* 0x0000001e4e1a7224 */ /* 0x040fe400078e02ff */
[C---:B------:R-:W-:Y:S02]  /*74b0*/  IMAD R21, R78.reuse, R25, RZ ;  /* 0x000000194e157224 */ /* 0x040fe400078e02ff */
[C---:B------:R-:W-:Y:S02]  /*74c0*/  IMAD R28, R78.reuse, R32, RZ ;  /* 0x000000204e1c7224 */ /* 0x040fe400078e02ff */
[----:B------:R-:W-:Y:S02]  /*74d0*/  IMAD R30, R78, R34, RZ ;  /* 0x000000224e1e7224 */ /* 0x000fe400078e02ff */
[----:B------:R-:W-:Y:S02]  /*74e0*/  IMAD R3, R84, R82, R3 ;  /* 0x0000005254037224 */ /* 0x000fe400078e0203 */
[C---:B------:R-:W-:Y:S02]  /*74f0*/  IMAD R25, R78.reuse, R29, RZ ;  /* 0x0000001d4e197224 */ /* 0x040fe400078e02ff */
        /* <DEDUP_REMOVED lines=14> */
[C---:B------:R-:W-:Y:S01]  /*75e0*/  IMAD R60, R78.reuse, R64, RZ ;  /* 0x000000404e3c7224 */ /* 0x040fe200078e02ff */
[----:B------:R-:W-:Y:S01]  /*75f0*/  SHF.R.S32.HI R64, RZ, 0x18, R100 ;  /* 0x00000018ff407819 */ /* 0x000fe20000011464 */
[C---:B------:R-:W-:Y:S02]  /*7600*/  IMAD R34, R78.reuse, R38, RZ ;  /* 0x000000264e227224 */ /* 0x040fe400078e02ff */
[C---:B------:R-:W-:Y:S02]  /*7610*/  IMAD R38, R78.reuse, R42, RZ ;  /* 0x0000002a4e267224 */ /* 0x040fe400078e02ff */
[C---:B------:R-:W-:Y:S02]  /*7620*/  IMAD R57, R78.reuse, R61, RZ ;  /* 0x0000003d4e397224 */ /* 0x040fe400078e02ff */
[C---:B------:R-:W-:Y:S01]  /*7630*/  IMAD R61, R78.reuse, R65, RZ ;  /* 0x000000414e3d7224 */ /* 0x040fe200078e02ff */
[C---:B------:R-:W-:Y:S01]  /*7640*/  PRMT R65, R101.reuse, 0x8880, RZ ;  /* 0x0000888065417816 */ /* 0x040fe200000000ff */
[C---:B------:R-:W-:Y:S02]  /*7650*/  IMAD R42, R78.reuse, R46, RZ ;  /* 0x0000002e4e2a7224 */ /* 0x040fe400078e02ff */
[C---:B------:R-:W-:Y:S02]  /*7660*/  IMAD R46, R78.reuse, R50, RZ ;  /* 0x000000324e2e7224 */ /* 0x040fe400078e02ff */
[C---:B------:R-:W-:Y:S02]  /*7670*/  IMAD R51, R78.reuse, R51, RZ ;  /* 0x000000334e337224 */ /* 0x040fe400078e02ff */
[C---:B------:R-:W-:Y:S02]  /*7680*/  IMAD R50, R78.reuse, R54, RZ ;  /* 0x000000364e327224 */ /* 0x040fe400078e02ff */
[C---:B------:R-:W-:Y:S02]  /*7690*/  IMAD R54, R78.reuse, R58, RZ ;  /* 0x0000003a4e367224 */ /* 0x040fe400078e02ff */
[C---:B------:R-:W-:Y:S02]  /*76a0*/  IMAD R58, R78.reuse, R62, RZ ;  /* 0x0000003e4e3a7224 */ /* 0x040fe400078e02ff */
[C---:B------:R-:W-:Y:S01]  /*76b0*/  IMAD R62, R78.reuse, R66, RZ ;  /* 0x000000424e3e7224 */ /* 0x040fe200078e02ff */
[----:B------:R-:W-:Y:S01]  /*76c0*/  SHF.L.U32 R66, R101, 0x10, RZ ;  /* 0x0000001065427819 */ /* 0x000fe200000006ff */
[C---:B------:R-:W-:Y:S02]  /*76d0*/  IMAD R7, R78.reuse, R7, RZ ;  /* 0x000000074e077224 */ /* 0x040fe400078e02ff */
[----:B------:R-:W-:Y:S01]  /*76e0*/  IMAD R11, R78, R11, RZ ;  /* 0x0000000b4e0b7224 */ /* 0x000fe200078e02ff */
[----:B------:R-:W-:Y:S01]  /*76f0*/  SHF.R.S32.HI R66, RZ, 0x18, R66 ;  /* 0x00000018ff427819 */ /* 0x000fe20000011442 */
[-C--:B------:R-:W-:Y:S01]  /*7700*/  IMAD R7, R64, R82.reuse, R7 ;  /* 0x0000005240077224 */ /* 0x080fe200078e0207 */
[C---:B------:R-:W-:Y:S01]  /*7710*/  PRMT R64, R102.reuse, 0x8880, RZ ;  /* 0x0000888066407816 */ /* 0x040fe200000000ff */
[-C--:B------:R-:W-:Y:S01]  /*7720*/  IMAD R4, R65, R82.reuse, R4 ;  /* 0x0000005241047224 */ /* 0x080fe200078e0204 */
[----:B------:R-:W-:Y:S01]  /*7730*/  SHF.L.U32 R65, R102, 0x10, RZ ;  /* 0x0000001066417819 */ /* 0x000fe200000006ff */
[-C--:B------:R-:W-:Y:S02]  /*7740*/  IMAD R5, R66, R82.reuse, R5 ;  /* 0x0000005242057224 */ /* 0x080fe400078e0205 */
[-C--:B------:R-:W-:Y:S01]  /*7750*/  IMAD R6, R81, R82.reuse, R6 ;  /* 0x0000005251067224 */ /* 0x080fe200078e0206 */
[----:B------:R-:W-:Y:S01]  /*7760*/  I2IP.S8.S32.SAT R81, R7, R3, RZ ;  /* 0x0000000307517239 */ /* 0x000fe200000014ff */
[----:B------:R-:W-:Y:S01]  /*7770*/  IMAD R11, R83, R82, R11 ;  /* 0x00000052530b7224 */ /* 0x000fe200078e020b */
[----:B------:R-:W-:Y:S01]  /*7780*/  SHF.L.U32 R7, R102, 0x8, RZ ;  /* 0x0000000866077819 */ /* 0x000fe200000006ff */
[C---:B------:R-:W-:Y:S01]  /*7790*/  IMAD R15, R78.reuse, R15, RZ ;  /* 0x0000000f4e0f7224 */ /* 0x040fe200078e02ff */
[----:B------:R-:W-:Y:S01]  /*77a0*/  MOV R3, R64 ;  /* 0x0000004000037202 */ /* 0x000fe20000000f00 */
[C---:B------:R-:W-:Y:S01]  /*77b0*/  IMAD R19, R78.reuse, R19, RZ ;  /* 0x000000134e137224 */ /* 0x040fe200078e02ff */
[----:B------:R-:W-:Y:S01]  /*77c0*/  I2IP.S8.S32.SAT R11, R11, R6, RZ ;  /* 0x000000060b0b7239 */ /* 0x000fe200000014ff */
[C---:B------:R-:W-:Y:S01]  /*77d0*/  IMAD R23, R78.reuse, R23, RZ ;  /* 0x000000174e177224 */ /* 0x040fe200078e02ff */
[----:B------:R-:W-:Y:S01]  /*77e0*/  SHF.R.S32.HI R6, RZ, 0x18, R65 ;  /* 0x00000018ff067819 */ /* 0x000fe20000011441 */
[----:B------:R-:W-:Y:S01]  /*77f0*/  IMAD R8, R3, R82, R8 ;  /* 0x0000005203087224 */ /* 0x000fe200078e0208 */
[----:B------:R-:W-:Y:S01]  /*7800*/  SHF.R.S32.HI R7, RZ, 0x18, R7 ;  /* 0x00000018ff077819 */ /* 0x000fe20000011407 */
[----:B------:R-:W-:Y:S01]  /*7810*/  IMAD R27, R78, R27, RZ ;  /* 0x0000001b4e1b7224 */ /* 0x000fe200078e02ff */
[----:B------:R-:W-:Y:S01]  /*7820*/  I2IP.S8.S32.SAT R84, R2, R0, R81 ;  /* 0x0000000002547239 */ /* 0x000fe20000001451 */
[-C--:B------:R-:W-:Y:S01]  /*7830*/  IMAD R9, R6, R82.reuse, R9 ;  /* 0x0000005206097224 */ /* 0x080fe200078e0209 */
[----:B------:R-:W-:Y:S01]  /*7840*/  SHF.L.U32 R2, R103, 0x10, RZ ;  /* 0x0000001067027819 */ /* 0x000fe200000006ff */
[----:B------:R-:W-:Y:S01]  /*7850*/  IMAD R10, R7, R82, R10 ;  /* 0x00000052070a7224 */ /* 0x000fe200078e020a */
[----:B------:R-:W-:Y:S01]  /*7860*/  SHF.R.S32.HI R0, RZ, 0x18, R102 ;  /* 0x00000018ff007819 */ /* 0x000fe20000011466 */
[C---:B------:R-:W-:Y:S01]  /*7870*/  IMAD R31, R78.reuse, R31, RZ ;  /* 0x0000001f4e1f7224 */ /* 0x040fe200078e02ff */
[----:B------:R-:W-:Y:S01]  /*7880*/  I2IP.S8.S32.SAT R85, R5, R4, R11 ;  /* 0x0000000405557239 */ /* 0x000fe2000000140b */
[----:B------:R-:W-:Y:S01]  /*7890*/  IMAD R35, R78, R35, RZ ;  /* 0x000000234e237224 */ /* 0x000fe200078e02ff */
[C---:B------:R-:W-:Y:S01]  /*78a0*/  PRMT R3, R103.reuse, 0x8880, RZ ;  /* 0x0000888067037816 */ /* 0x040fe200000000ff */
[-C--:B------:R-:W-:Y:S01]  /*78b0*/  IMAD R15, R0, R82.reuse, R15 ;  /* 0x00000052000f7224 */ /* 0x080fe200078e020f */
[----:B------:R-:W-:Y:S01]  /*78c0*/  SHF.L.U32 R5, R103, 0x8, RZ ;  /* 0x0000000867057819 */ /* 0x000fe200000006ff */
[C---:B------:R-:W-:Y:S01]  /*78d0*/  IMAD R39, R78.reuse, R39, RZ ;  /* 0x000000274e277224 */ /* 0x040fe200078e02ff */
[----:B------:R-:W-:Y:S01]  /*78e0*/  SHF.R.S32.HI R2, RZ, 0x18, R2 ;  /* 0x00000018ff027819 */ /* 0x000fe20000011402 */
[-C--:B------:R-:W-:Y:S01]  /*78f0*/  IMAD R12, R3, R82.reuse, R12 ;  /* 0x00000052030c7224 */ /* 0x080fe200078e020c */
[----:B------:R-:W-:Y:S01]  /*7900*/  SHF.R.S32.HI R5, RZ, 0x18, R5 ;  /* 0x00000018ff057819 */ /* 0x000fe20000011405 */
[----:B------:R-:W-:Y:S01]  /*7910*/  IMAD R43, R78, R43, RZ ;  /* 0x0000002b4e2b7224 */ /* 0x000fe200078e02ff */
[----:B------:R-:W-:Y:S01]  /*7920*/  SHF.R.S32.HI R4, RZ, 0x18, R103 ;  /* 0x00000018ff047819 */ /* 0x000fe20000011467 */
[-C--:B------:R-:W-:Y:S01]  /*7930*/  IMAD R13, R2, R82.reuse, R13 ;  /* 0x00000052020d7224 */ /* 0x080fe200078e020d */
[C---:B----4-:R-:W-:Y:S01]  /*7940*/  SHF.L.U32 R0, R88.reuse, 0x10, RZ ;  /* 0x0000001058007819 */ /* 0x050fe200000006ff */
[-C--:B------:R-:W-:Y:S01]  /*7950*/  IMAD R14, R5, R82.reuse, R14 ;  /* 0x00000052050e7224 */ /* 0x080fe200078e020e */
[C---:B------:R-:W-:Y:S01]  /*7960*/  PRMT R3, R88.reuse, 0x8880, RZ ;  /* 0x0000888058037816 */ /* 0x040fe200000000ff */
[----:B------:R-:W-:Y:S01]  /*7970*/  IMAD.SHL.U32 R2, R88, 0x100, RZ ;  /* 0x0000010058027824 */ /* 0x000fe200078e00ff */
[----:B------:R-:W-:Y:S01]  /*7980*/  SHF.R.S32.HI R0, RZ, 0x18, R0 ;  /* 0x00000018ff007819 */ /* 0x000fe20000011400 */
[-C--:B------:R-:W-:Y:S01]  /*7990*/  IMAD R19, R4, R82.reuse, R19 ;  /* 0x0000005204137224 */ /* 0x080fe200078e0213 */
[----:B------:R-:W-:Y:S01]  /*79a0*/  SHF.L.U32 R4, R89, 0x10, RZ ;  /* 0x0000001059047819 */ /* 0x000fe200000006ff */
[-C--:B------:R-:W-:Y:S01]  /*79b0*/  IMAD R16, R3, R82.reuse, R16 ;  /* 0x0000005203107224 */ /* 0x080fe200078e0210 */
[----:B------:R-:W-:Y:S01]  /*79c0*/  SHF.R.S32.HI R5, RZ, 0x18, R2 ;  /* 0x00000018ff057819 */ /* 0x000fe20000011402 */
[-C--:B------:R-:W-:Y:S01]  /*79d0*/  IMAD R17, R0, R82.reuse, R17 ;  /* 0x0000005200117224 */ /* 0x080fe200078e0211 */
[----:B------:R-:W-:Y:S01]  /*79e0*/  SHF.R.S32.HI R0, RZ, 0x18, R88 ;  /* 0x00000018ff007819 */ /* 0x000fe20000011458 */
[----:B------:R-:W-:Y:S01]  /*79f0*/  IMAD R47, R78, R47, RZ ;  /* 0x0000002f4e2f7224 */ /* 0x000fe200078e02ff */
[----:B------:R-:W-:Y:S01]  /*7a00*/  PRMT R3, R89, 0x8880, RZ ;  /* 0x0000888059037816 */ /* 0x000fe200000000ff */
[-C--:B------:R-:W-:Y:S01]  /*7a10*/  IMAD R18, R5, R82.reuse, R18 ;  /* 0x0000005205127224 */ /* 0x080fe200078e0212 */
[----:B------:R-:W-:Y:S01]  /*7a20*/  SHF.L.U32 R2, R89, 0x8, RZ ;  /* 0x0000000859027819 */ /* 0x000fe200000006ff */
[-C--:B------:R-:W-:Y:S01]  /*7a30*/  IMAD R23, R0, R82.reuse, R23 ;  /* 0x0000005200177224 */ /* 0x080fe200078e0217 */
[----:B------:R-:W-:Y:S01]  /*7a40*/  SHF.R.S32.HI R0, RZ, 0x18, R4 ;  /* 0x00000018ff007819 */ /* 0x000fe20000011404 */
[-C--:B------:R-:W-:Y:S01]  /*7a50*/  IMAD R20, R3, R82.reuse, R20 ;  /* 0x0000005203147224 */ /* 0x080fe200078e0214 */
[----:B------:R-:W-:Y:S01]  /*7a60*/  SHF.R.S32.HI R5, RZ, 0x18, R2 ;  /* 0x00000018ff057819 */ /* 0x000fe20000011402 */
[----:B------:R-:W-:Y:S01]  /*7a70*/  IMAD R55, R78, R55, RZ ;  /* 0x000000374e377224 */ /* 0x000fe200078e02ff */
[----:B------:R-:W-:Y:S01]  /*7a80*/  SHF.R.S32.HI R2, RZ, 0x18, R89 ;  /* 0x00000018ff027819 */ /* 0x000fe20000011459 */
[-C--:B------:R-:W-:Y:S01]  /*7a90*/  IMAD R21, R0, R82.reuse, R21 ;  /* 0x0000005200157224 */ /* 0x080fe200078e0215 */
[C---:B------:R-:W-:Y:S01]  /*7aa0*/  SHF.L.U32 R0, R90.reuse, 0x10, RZ ;  /* 0x000000105a007819 */ /* 0x040fe200000006ff */
[-C--:B------:R-:W-:Y:S01]  /*7ab0*/  IMAD R22, R5, R82.reuse, R22 ;  /* 0x0000005205167224 */ /* 0x080fe200078e0216 */
[----:B------:R-:W-:Y:S01]  /*7ac0*/  PRMT R3, R90, 0x8880, RZ ;  /* 0x000088805a037816 */ /* 0x000fe200000000ff */
        /* <DEDUP_REMOVED lines=9> */
[----:B------:R-:W-:Y:S01]  /*7b60*/  SHF.L.U32 R0, R91, 0x10, RZ ;  /* 0x000000105b007819 */ /* 0x000fe200000006ff */
[-C--:B------:R-:W-:Y:S01]  /*7b70*/  IMAD R26, R5, R82.reuse, R26 ;  /* 0x00000052051a7224 */ /* 0x080fe200078e021a */
[C---:B------:R-:W-:Y:S01]  /*7b80*/  PRMT R3, R91.reuse, 0x8880, RZ ;  /* 0x000088805b037816 */ /* 0x040fe200000000ff */
[-C--:B------:R-:W-:Y:S01]  /*7b90*/  IMAD R31, R2, R82.reuse, R31 ;  /* 0x00000052021f7224 */ /* 0x080fe200078e021f */
[----:B------:R-:W-:Y:S01]  /*7ba0*/  SHF.L.U32 R2, R91, 0x8, RZ ;  /* 0x000000085b027819 */ /* 0x000fe200000006ff */
[----:B------:R-:W-:Y:S01]  /*7bb0*/  IMAD R67, R78, R67, RZ ;  /* 0x000000434e437224 */ /* 0x000fe200078e02ff */
[----:B------:R-:W-:Y:S01]  /*7bc0*/  SHF.R.S32.HI R0, RZ, 0x18, R0 ;  /* 0x00000018ff007819 */ /* 0x000fe20000011400 */
[-C--:B------:R-:W-:Y:S01]  /*7bd0*/  IMAD R28, R3, R82.reuse, R28 ;  /* 0x00000052031c7224 */ /* 0x080fe200078e021c */
[----:B------:R-:W-:Y:S02]  /*7be0*/  SHF.R.S32.HI R5, RZ, 0x18, R2 ;  /* 0x00000018ff057819 */ /* 0x000fe40000011402 */
[----:B------:R-:W-:Y:S01]  /*7bf0*/  SHF.R.S32.HI R2, RZ, 0x18, R91 ;  /* 0x00000018ff027819 */ /* 0x000fe2000001145b */
[-C--:B------:R-:W-:Y:S01]  /*7c00*/  IMAD R29, R0, R82.reuse, R29 ;  /* 0x00000052001d7224 */ /* 0x080fe200078e021d */
[C---:B-1----:R-:W-:Y:S01]  /*7c10*/  PRMT R3, R92.reuse, 0x8880, RZ ;  /* 0x000088805c037816 */ /* 0x042fe200000000ff */
[----:B------:R-:W-:Y:S01]  /*7c20*/  IMAD.U32 R0, R92, 0x10000, RZ ;  /* 0x000100005c007824 */ /* 0x000fe200078e00ff */
[----:B------:R-:W-:Y:S01]  /*7c30*/  SHF.L.U32 R4, R93, 0x10, RZ ;  /* 0x000000105d047819 */ /* 0x000fe200000006ff */
[----:B------:R-:W-:Y:S01]  /*7c40*/  IMAD R30, R5, R82, R30 ;  /* 0x00000052051e7224 */ /* 0x000fe200078e021e */
[----:B------:R-:W-:Y:S01]  /*7c50*/  I2IP.S8.S32.SAT R10, R15, R10, RZ ;  /* 0x0000000a0f0a7239 */ /* 0x000fe200000014ff */
[-C--:B------:R-:W-:Y:S01]  /*7c60*/  IMAD R35, R2, R82.reuse, R35 ;  /* 0x0000005202237224 */ /* 0x080fe200078e0223 */
[----:B------:R-:W-:Y:S01]  /*7c70*/  SHF.L.U32 R2, R92, 0x8, RZ ;  /* 0x000000085c027819 */ /* 0x000fe200000006ff */
[-C--:B------:R-:W-:Y:S01]  /*7c80*/  IMAD R32, R3, R82.reuse, R32 ;  /* 0x0000005203207224 */ /* 0x080fe200078e0220 */
[----:B------:R-:W-:Y:S02]  /*7c90*/  SHF.R.S32.HI R0, RZ, 0x18, R0 ;  /* 0x00000018ff007819 */ /* 0x000fe40000011400 */
[----:B------:R-:W-:Y:S02]  /*7ca0*/  SHF.R.S32.HI R5, RZ, 0x18, R2 ;  /* 0x00000018ff057819 */ /* 0x000fe40000011402 */
[----:B------:R-:W-:Y:S01]  /*7cb0*/  PRMT R3, R93, 0x8880, RZ ;  /* 0x000088805d037816 */ /* 0x000fe200000000ff */
[-C--:B------:R-:W-:Y:S01]  /*7cc0*/  IMAD R33, R0, R82.reuse, R33 ;  /* 0x0000005200217224 */ /* 0x080fe200078e0221 */
[----:B------:R-:W-:Y:S01]  /*7cd0*/  SHF.R.S32.HI R0, RZ, 0x18, R92 ;  /* 0x00000018ff007819 */ /* 0x000fe2000001145c */
[----:B------:R-:W-:Y:S01]  /*7ce0*/  IMAD R34, R5, R82, R34 ;  /* 0x0000005205227224 */ /* 0x000fe200078e0222 */
[----:B------:R-:W-:Y:S02]  /*7cf0*/  SHF.L.U32 R2, R93, 0x8, RZ ;  /* 0x000000085d027819 */ /* 0x000fe400000006ff */
[----:B------:R-:W-:Y:S01]  /*7d00*/  I2IP.S8.S32.SAT R14, R19, R14, RZ ;  /* 0x0000000e130e7239 */ /* 0x000fe200000014ff */
[-C--:B------:R-:W-:Y:S01]  /*7d10*/  IMAD R39, R0, R82.reuse, R39 ;  /* 0x0000005200277224 */ /* 0x080fe200078e0227 */
[----:B------:R-:W-:Y:S01]  /*7d20*/  SHF.R.S32.HI R0, RZ, 0x18, R4 ;  /* 0x00000018ff007819 */ /* 0x000fe20000011404 */
[-C--:B------:R-:W-:Y:S01]  /*7d30*/  IMAD R36, R3, R82.reuse, R36 ;  /* 0x0000005203247224 */ /* 0x080fe200078e0224 */
[----:B------:R-:W-:Y:S02]  /*7d40*/  SHF.R.S32.HI R5, RZ, 0x18, R2 ;  /* 0x00000018ff057819 */ /* 0x000fe40000011402 */
[----:B------:R-:W-:Y:S01]  /*7d50*/  SHF.L.U32 R2, R94, 0x10, RZ ;  /* 0x000000105e027819 */ /* 0x000fe200000006ff */
[-C--:B------:R-:W-:Y:S01]  /*7d60*/  IMAD R37, R0, R82.reuse, R37 ;  /* 0x0000005200257224 */ /* 0x080fe200078e0225 */
[----:B------:R-:W-:Y:S01]  /*7d70*/  SHF.R.S32.HI R0, RZ, 0x18, R93 ;  /* 0x00000018ff007819 */ /* 0x000fe2000001145d */
[-C--:B------:R-:W-:Y:S01]  /*7d80*/  IMAD R38, R5, R82.reuse, R38 ;  /* 0x0000005205267224 */ /* 0x080fe200078e0226 */
[C---:B------:R-:W-:Y:S02]  /*7d90*/  PRMT R3, R94.reuse, 0x8880, RZ ;  /* 0x000088805e037816 */ /* 0x040fe400000000ff */
[----:B------:R-:W-:Y:S01]  /*7da0*/  SHF.L.U32 R5, R94, 0x8, RZ ;  /* 0x000000085e057819 */ /* 0x000fe200000006ff */
[-C--:B------:R-:W-:Y:S01]  /*7db0*/  IMAD R43, R0, R82.reuse, R43 ;  /* 0x00000052002b7224 */ /* 0x080fe200078e022b */
[----:B------:R-:W-:Y:S01]  /*7dc0*/  SHF.R.S32.HI R2, RZ, 0x18, R2 ;  /* 0x00000018ff027819 */ /* 0x000fe20000011402 */
[-C--:B------:R-:W-:Y:S01]  /*7dd0*/  IMAD R40, R3, R82.reuse, R40 ;  /* 0x0000005203287224 */ /* 0x080fe200078e0228 */
[----:B------:R-:W-:Y:S02]  /*7de0*/  SHF.R.S32.HI R5, RZ, 0x18, R5 ;  /* 0x00000018ff057819 */ /* 0x000fe40000011405 */
[----:B------:R-:W-:Y:S01]  /*7df0*/  SHF.R.S32.HI R4, RZ, 0x18, R94 ;  /* 0x00000018ff047819 */ /* 0x000fe2000001145e */
[-C--:B------:R-:W-:Y:S01]  /*7e00*/  IMAD R41, R2, R82.reuse, R41 ;  /* 0x0000005202297224 */ /* 0x080fe200078e0229 */
[----:B------:R-:W-:Y:S01]  /*7e10*/  SHF.L.U32 R0, R95, 0x10, RZ ;  /* 0x000000105f007819 */ /* 0x000fe200000006ff */
[-C--:B------:R-:W-:Y:S01]  /*7e20*/  IMAD R42, R5, R82.reuse, R42 ;  /* 0x00000052052a7224 */ /* 0x080fe200078e022a */
[C---:B------:R-:W-:Y:S01]  /*7e30*/  PRMT R3, R95.reuse, 0x8880, RZ ;  /* 0x000088805f037816 */ /* 0x040fe200000000ff */
[-C--:B------:R-:W-:Y:S01]  /*7e40*/  IMAD R47, R4, R82.reuse, R47 ;  /* 0x00000052042f7224 */ /* 0x080fe200078e022f */
[----:B------:R-:W-:Y:S02]  /*7e50*/  SHF.L.U32 R2, R95, 0x8, RZ ;  /* 0x000000085f027819 */ /* 0x000fe400000006ff */
[----:B------:R-:W-:Y:S01]  /*7e60*/  SHF.R.S32.HI R0, RZ, 0x18, R0 ;  /* 0x00000018ff007819 */ /* 0x000fe20000011400 */
[-C--:B------:R-:W-:Y:S01]  /*7e70*/  IMAD R44, R3, R82.reuse, R44 ;  /* 0x00000052032c7224 */ /* 0x080fe200078e022c */
[----:B------:R-:W-:Y:S02]  /*7e80*/  SHF.R.S32.HI R5, RZ, 0x18, R2 ;  /* 0x00000018ff057819 */ /* 0x000fe40000011402 */
[----:B------:R-:W-:Y:S01]  /*7e90*/  SHF.R.S32.HI R2, RZ, 0x18, R95 ;  /* 0x00000018ff027819 */ /* 0x000fe2000001145f */
[-C--:B------:R-:W-:Y:S01]  /*7ea0*/  IMAD R45, R0, R82.reuse, R45 ;  /* 0x00000052002d7224 */ /* 0x080fe200078e022d */
[----:B------:R-:W-:Y:S01]  /*7eb0*/  PRMT R3, R96, 0x8880, RZ ;  /* 0x0000888060037816 */ /* 0x000fe200000000ff */
[-C--:B------:R-:W-:Y:S01]  /*7ec0*/  IMAD R46, R5, R82.reuse, R46 ;  /* 0x00000052052e7224 */ /* 0x080fe200078e022e */
[C---:B------:R-:W-:Y:S01]  /*7ed0*/  SHF.L.U32 R4, R97.reuse, 0x10, RZ ;  /* 0x0000001061047819 */ /* 0x040fe200000006ff */
[-C--:B------:R-:W-:Y:S01]  /*7ee0*/  IMAD R51, R2, R82.reuse, R51 ;  /* 0x0000005202337224 */ /* 0x080fe200078e0233 */
[----:B------:R-:W-:Y:S01]  /*7ef0*/  SHF.R.S32.HI R2, RZ, 0x18, R96 ;  /* 0x00000018ff027819 */ /* 0x000fe20000011460 */
[C---:B------:R-:W-:Y:S01]  /*7f00*/  IMAD.U32 R0, R96.reuse, 0x10000, RZ ;  /* 0x0001000060007824 */ /* 0x040fe200078e00ff */
[----:B------:R-:W-:Y:S01]  /*7f10*/  PRMT R5, R97, 0x8880, RZ ;  /* 0x0000888061057816 */ /* 0x000fe200000000ff */
[-C--:B------:R-:W-:Y:S01]  /*7f20*/  IMAD R48, R3, R82.reuse, R48 ;  /* 0x0000005203307224 */ /* 0x080fe200078e0230 */
[----:B------:R-:W-:Y:S02]  /*7f30*/  SHF.L.U32 R3, R96, 0x8, RZ ;  /* 0x0000000860037819 */ /* 0x000fe400000006ff */
[----:B------:R-:W-:Y:S02]  /*7f40*/  SHF.R.S32.HI R0, RZ, 0x18, R0 ;  /* 0x00000018ff007819 */ /* 0x000fe40000011400 */
[----:B------:R-:W-:Y:S02]  /*7f50*/  SHF.R.S32.HI R3, RZ, 0x18, R3 ;  /* 0x00000018ff037819 */ /* 0x000fe40000011403 */
[----:B------:R-:W-:Y:S01]  /*7f60*/  SHF.R.S32.HI R4, RZ, 0x18, R4 ;  /* 0x00000018ff047819 */ /* 0x000fe20000011404 */
[-C--:B------:R-:W-:Y:S01]  /*7f70*/  IMAD R49, R0, R82.reuse, R49 ;  /* 0x0000005200317224 */ /* 0x080fe200078e0231 */
[----:B------:R-:W-:Y:S01]  /*7f80*/  SHF.R.S32.HI R0, RZ, 0x18, R97 ;  /* 0x00000018ff007819 */ /* 0x000fe20000011461 */
[-C--:B------:R-:W-:Y:S01]  /*7f90*/  IMAD R50, R3, R82.reuse, R50 ;  /* 0x0000005203327224 */ /* 0x080fe200078e0232 */
[----:B------:R-:W-:Y:S01]  /*7fa0*/  SHF.L.U32 R3, R97, 0x8, RZ ;  /* 0x0000000861037819 */ /* 0x000fe200000006ff */
[-C--:B------:R-:W-:Y:S01]  /*7fb0*/  IMAD R55, R2, R82.reuse, R55 ;  /* 0x0000005202377224 */ /* 0x080fe200078e0237 */
        /* <DEDUP_REMOVED lines=8> */
[----:B------:R-:W-:Y:S01]  /*8040*/  IMAD R59, R0, R82, R59 ;  /* 0x00000052003b7224 */ /* 0x000fe200078e023b */
[----:B------:R-:W-:Y:S01]  /*8050*/  I2IP.S8.S32.SAT R18, R23, R18, RZ ;  /* 0x0000001217127239 */ /* 0x000fe200000014ff */
[----:B------:R-:W-:Y:S01]  /*8060*/  IMAD R56, R5, R82, R56 ;  /* 0x0000005205387224 */ /* 0x000fe200078e0238 */
[----:B------:R-:W-:Y:S01]  /*8070*/  I2IP.S8.S32.SAT R86, R9, R8, R10 ;  /* 0x0000000809567239 */ /* 0x000fe2000000140a */
[----:B------:R-:W-:Y:S01]  /*8080*/  IMAD R57, R2, R82, R57 ;  /* 0x0000005202397224 */ /* 0x000fe200078e0239 */
[----:B------:R-:W-:Y:S02]  /*8090*/  I2IP.S8.S32.SAT R87, R13, R12, R14 ;  /* 0x0000000c0d577239 */ /* 0x000fe4000000140e */
[----:B------:R-:W-:Y:S02]  /*80a0*/  SHF.R.S32.HI R7, RZ, 0x18, R7 ;  /* 0x00000018ff077819 */ /* 0x000fe40000011407 */
[----:B------:R-:W-:Y:S01]  /*80b0*/  SHF.L.U32 R2, R99, 0x10, RZ ;  /* 0x0000001063027819 */ /* 0x000fe200000006ff */
[----:B------:R1:W-:Y:S01]  /*80c0*/  STS.128 [R153+UR49+0xa200], R84 ;  /* 0x00a2005499007988 */ /* 0x0003e20008000c31 */
[----:B------:R-:W-:Y:S01]  /*80d0*/  SHF.R.S32.HI R0, RZ, 0x18, R98 ;  /* 0x00000018ff007819 */ /* 0x000fe20000011462 */
[----:B------:R-:W-:Y:S01]  /*80e0*/  IMAD R58, R7, R82, R58 ;  /* 0x00000052073a7224 */ /* 0x000fe200078e023a */
[----:B------:R-:W-:Y:S02]  /*80f0*/  I2IP.S8.S32.SAT R16, R17, R16, R18 ;  /* 0x0000001011107239 */ /* 0x000fe40000001412 */
[----:B------:R-:W-:Y:S01]  /*8100*/  I2IP.S8.S32.SAT R17, R27, R22, RZ ;  /* 0x000000161b117239 */ /* 0x000fe200000014ff */
[----:B------:R-:W-:Y:S01]  /*8110*/  IMAD R63, R0, R82, R63 ;  /* 0x00000052003f7224 */ /* 0x000fe200078e023f */
[----:B------:R-:W-:Y:S02]  /*8120*/  I2IP.S8.S32.SAT R18, R31, R26, RZ ;  /* 0x0000001a1f127239 */ /* 0x000fe400000014ff */
[----:B------:R-:W-:Y:S02]  /*8130*/  I2IP.S8.S32.SAT R19, R35, R30, RZ ;  /* 0x0000001e23137239 */ /* 0x000fe400000014ff */
[C---:B------:R-:W-:Y:S02]  /*8140*/  PRMT R3, R99.reuse, 0x8880, RZ ;  /* 0x0000888063037816 */ /* 0x040fe400000000ff */
[----:B------:R-:W-:Y:S02]  /*8150*/  SHF.L.U32 R5, R99, 0x8, RZ ;  /* 0x0000000863057819 */ /* 0x000fe400000006ff */
[----:B------:R-:W-:Y:S01]  /*8160*/  SHF.R.S32.HI R2, RZ, 0x18, R2 ;  /* 0x00000018ff027819 */ /* 0x000fe20000011402 */
[----:B------:R-:W-:Y:S01]  /*8170*/  IMAD R60, R3, R82, R60 ;  /* 0x00000052033c7224 */ /* 0x000fe200078e023c */
[----:B------:R-:W-:Y:S02]  /*8180*/  I2IP.S8.S32.SAT R17, R21, R20, R17 ;  /* 0x0000001415117239 */ /* 0x000fe40000001411 */
[----:B------:R-:W-:Y:S01]  /*8190*/  I2IP.S8.S32.SAT R18, R25, R24, R18 ;  /* 0x0000001819127239 */ /* 0x000fe20000001412 */
[----:B------:R-:W-:Y:S01]  /*81a0*/  IMAD R61, R2, R82, R61 ;  /* 0x00000052023d7224 */ /* 0x000fe200078e023d */
[----:B------:R-:W-:Y:S02]  /*81b0*/  I2IP.S8.S32.SAT R19, R29, R28, R19 ;  /* 0x0000001c1d137239 */ /* 0x000fe40000001413 */
[----:B------:R-:W-:Y:S02]  /*81c0*/  SHF.R.S32.HI R5, RZ, 0x18, R5 ;  /* 0x00000018ff057819 */ /* 0x000fe40000011405 */
[----:B------:R-:W-:Y:S01]  /*81d0*/  SHF.R.S32.HI R4, RZ, 0x18, R99 ;  /* 0x00000018ff047819 */ /* 0x000fe20000011463 */
[----:B------:R1:W-:Y:S01]  /*81e0*/  STS.128 [R172+0xa200], R16 ;  /* 0x00a20010ac007388 */ /* 0x0003e20000000c00 */
[----:B------:R-:W-:Y:S01]  /*81f0*/  I2IP.S8.S32.SAT R34, R39, R34, RZ ;  /* 0x0000002227227239 */ /* 0x000fe200000014ff */
[----:B------:R-:W-:Y:S01]  /*8200*/  IMAD R62, R5, R82, R62 ;  /* 0x00000052053e7224 */ /* 0x000fe200078e023e */
[----:B------:R-:W-:Y:S01]  /*8210*/  I2IP.S8.S32.SAT R38, R43, R38, RZ ;  /* 0x000000262b267239 */ /* 0x000fe200000014ff */
[----:B------:R-:W-:Y:S01]  /*8220*/  IMAD R67, R4, R82, R67 ;  /* 0x0000005204437224 */ /* 0x000fe200078e0243 */
[----:B------:R-:W-:Y:S02]  /*8230*/  I2IP.S8.S32.SAT R42, R47, R42, RZ ;  /* 0x0000002a2f2a7239 */ /* 0x000fe400000014ff */
[----:B------:R-:W-:Y:S02]  /*8240*/  I2IP.S8.S32.SAT R35, R51, R46, RZ ;  /* 0x0000002e33237239 */ /* 0x000fe400000014ff */
[----:B------:R-:W-:Y:S02]  /*8250*/  I2IP.S8.S32.SAT R32, R33, R32, R34 ;  /* 0x0000002021207239 */ /* 0x000fe40000001422 */
[----:B------:R-:W-:Y:S02]  /*8260*/  I2IP.S8.S32.SAT R33, R37, R36, R38 ;  /* 0x0000002425217239 */ /* 0x000fe40000001426 */
[----:B------:R-:W-:Y:S02]  /*8270*/  I2IP.S8.S32.SAT R34, R41, R40, R42 ;  /* 0x0000002829227239 */ /* 0x000fe4000000142a */
[----:B------:R-:W-:Y:S02]  /*8280*/  I2IP.S8.S32.SAT R35, R45, R44, R35 ;  /* 0x0000002c2d237239 */ /* 0x000fe40000001423 */
[----:B------:R-:W-:Y:S02]  /*8290*/  I2IP.S8.S32.SAT R50, R55, R50, RZ ;  /* 0x0000003237327239 */ /* 0x000fe400000014ff */
[----:B------:R-:W-:Y:S01]  /*82a0*/  I2IP.S8.S32.SAT R54, R59, R54, RZ ;  /* 0x000000363b367239 */ /* 0x000fe200000014ff */
[----:B------:R1:W-:Y:S01]  /*82b0*/  STS.128 [R171+0xa200], R32 ;  /* 0x00a20020ab007388 */ /* 0x0003e20000000c00 */
[----:B------:R-:W-:Y:S02]  /*82c0*/  I2IP.S8.S32.SAT R58, R63, R58, RZ ;  /* 0x0000003a3f3a7239 */ /* 0x000fe400000014ff */
[----:B------:R-:W-:Y:S02]  /*82d0*/  I2IP.S8.S32.SAT R62, R67, R62, RZ ;  /* 0x0000003e433e7239 */ /* 0x000fe400000014ff */
[----:B------:R-:W-:Y:S02]  /*82e0*/  I2IP.S8.S32.SAT R48, R49, R48, R50 ;  /* 0x0000003031307239 */ /* 0x000fe40000001432 */
[----:B------:R-:W-:Y:S02]  /*82f0*/  I2IP.S8.S32.SAT R49, R53, R52, R54 ;  /* 0x0000003435317239 */ /* 0x000fe40000001436 */
[----:B------:R-:W-:Y:S02]  /*8300*/  I2IP.S8.S32.SAT R50, R57, R56, R58 ;  /* 0x0000003839327239 */ /* 0x000fe4000000143a */
[----:B------:R-:W-:Y:S02]  /*8310*/  I2IP.S8.S32.SAT R51, R61, R60, R62 ;  /* 0x0000003c3d337239 */ /* 0x000fe4000000143e */
[----:B------:R-:W-:Y:S02]  /*8320*/  LEA R0, R160, UR49, 0x3 ;  /* 0x00000031a0007c11 */ /* 0x000fe4000f8e18ff */
[----:B------:R-:W-:Y:S01]  /*8330*/  @P6 SHF.L.U32 R3, R159, 0x1f, RZ ;  /* 0x0000001f9f036819 */ /* 0x000fe200000006ff */
        /* <DEDUP_REMOVED lines=9> */
[----:B------:R-:W-:Y:S02]  /*83d0*/  UIADD3 UR8, UP0, UPT, UR52, 0x680, URZ ;  /* 0x0000068034087890 */ /* 0x000fe4000ff1e0ff */
[----:B------:R-:W-:Y:S02]  /*83e0*/  UIADD3 UR5, UPT, UPT, UR41, 0x40, URZ ;  /* 0x0000004029057890 */ /* 0x000fe4000fffe0ff */
[----:B------:R-:W-:Y:S02]  /*83f0*/  UIADD3 UR4, UPT, UPT, UR49, 0xa200, URZ ;  /* 0x0000a20031047890 */ /* 0x000fe4000fffe0ff */
[----:B------:R-:W-:Y:S01]  /*8400*/  UIADD3.X UR9, UPT, UPT, URZ, UR53, URZ, UP0, !UPT ;  /* 0x00000035ff097290 */ /* 0x000fe200087fe4ff */
[----:B------:R-:W-:Y:S01]  /*8410*/  UMOV UR6, UR42 ;  /* 0x0000002a00067c82 */ /* 0x000fe20008000000 */
[----:B------:R-:W-:Y:S07]  /*8420*/  UMOV UR7, UR36 ;  /* 0x0000002400077c82 */ /* 0x000fee0008000000 */
[----:B------:R2:W-:Y:S01]  /*8430*/  UTMASTG.3D [UR4], [UR8] ;  /* 0x00000004080073b5 */ /* 0x0005e20008010000 */
[----:B------:R0:W-:Y:S01]  /*8440*/  UTMACMDFLUSH ;  /* 0x00000000000079b7 */ /* 0x0001e20000000000 */
[----:B--2---:R-:W-:Y:S04]  /*8450*/  DEPBAR.LE SB0, 0x1 ;  /* 0x000080400000791a */ /* 0x004fe80000000000 */
.L_x_108:
[----:B------:R-:W-:Y:S05]  /*8460*/  BSYNC.RECONVERGENT B0 ;  /* 0x0000000000007941 */ /* 0x000fea0003800200 */
.L_x_107:
        /* <DEDUP_REMOVED lines=16> */
.L_x_112:
[----:B------:R-:W-:Y:S05]  /*8570*/  BSYNC B0 ;  /* 0x0000000000007941 */ /* 0x000fea0003800000 */
.L_x_111:
        /* <DEDUP_REMOVED lines=19> */
[----:B--234-:R-:W-:Y:S02]  /*86b0*/  LOP3.LUT R159, R159, R0, RZ, 0x3c, !PT ;  /* 0x000000009f9f7212 */ /* 0x01cfe400078e3cff */
.L_x_110:
[----:B------:R-:W-:Y:S05]  /*86c0*/  BSYNC B1 ;  /* 0x0000000000017941 */ /* 0x000fea0003800000 */
.L_x_109:
[----:B------:R-:W-:Y:S05]  /*86d0*/  VIADD R3, R80, 0x80 ;  /* 0x0000008050037836 */ /* 0x000fea0000000000 */
        /* <DEDUP_REMOVED lines=9> */
[----:B------:R-:W3:Y:S01]  /*8770*/  LDCU.64 UR6, c[0x4][0x80] ;  /* 0x01001000ff0677ac */ /* 0x000ee20008000a00 */
[----:B------:R-:W4:Y:S01]  /*8780*/  LDC.64 R2, c[0x4][R3] ;  /* 0x0100000003027b82 */ /* 0x000f220000000a00 */
[----:B------:R-:W5:Y:S01]  /*8790*/  LDCU.64 UR4, c[0x4][0x18] ;  /* 0x01000300ff0477ac */ /* 0x000f620008000a00 */
[----:B--2---:R-:W-:Y:S01]  /*87a0*/  MOV R5, UR9 ;  /* 0x0000000900057c02 */ /* 0x004fe20008000f00 */
[----:B------:R-:W-:Y:S01]  /*87b0*/  IMAD.U32 R4, RZ, RZ, UR8 ;  /* 0x00000008ff047e24 */ /* 0x000fe2000f8e00ff */
[----:B---3--:R-:W-:Y:S01]  /*87c0*/  MOV R7, UR7 ;  /* 0x0000000700077c02 */ /* 0x008fe20008000f00 */
[----:B------:R-:W-:Y:S01]  /*87d0*/  IMAD.U32 R6, RZ, RZ, UR6 ;  /* 0x00000006ff067e24 */ /* 0x000fe2000f8e00ff */
[----:B-----5:R-:W-:Y:S01]  /*87e0*/  MOV R11, UR5 ;  /* 0x00000005000b7c02 */ /* 0x020fe20008000f00 */
[----:B------:R-:W-:Y:S02]  /*87f0*/  IMAD.U32 R10, RZ, RZ, UR4 ;  /* 0x00000004ff0a7e24 */ /* 0x000fe4000f8e00ff */
[----:B------:R-:W-:Y:S07]  /*8800*/  LEPC R20, `(.L_x_114) ;  /* 0x000000001014794e */ /* 0x000fee0000000000 */
[----:B-1--4-:R-:W-:Y:S05]  /*8810*/  CALL.ABS.NOINC R2 ;  /* 0x0000000002007343 */ /* 0x012fea0003c00000 */
.L_x_114:
[----:B------:R-:W-:Y:S05]  /*8820*/  WARPSYNC.ALL ;  /* 0x0000000000007948 */ /* 0x000fea0003800000 */
[----:B------:R-:W-:Y:S01]  /*8830*/  R2UR UR4, R80 ;  /* 0x00000000500472ca */ /* 0x000fe200000e0000 */
[----:B------:R-:W-:Y:S01]  /*8840*/  BSSY.RECONVERGENT B0, `(.L_x_115) ;  /* 0x000011f000007945 */ /* 0x000fe20003800200 */
[C---:B------:R-:W-:Y:S02]  /*8850*/  PRMT R81, R100.reuse, 0x8880, RZ ;  /* 0x0000888064517816 */ /* 0x040fe400000000ff */
[C---:B-1----:R-:W-:Y:S02]  /*8860*/  SHF.L.U32 R84, R100.reuse, 0x8, RZ ;  /* 0x0000000864547819 */ /* 0x042fe400000006ff */
[----:B------:R-:W-:Y:S02]  /*8870*/  SHF.L.U32 R83, R100, 0x10, RZ ;  /* 0x0000001064537819 */ /* 0x000fe400000006ff */
[----:B------:R-:W-:Y:S02]  /*8880*/  SHF.R.S32.HI R84, RZ, 0x18, R84 ;  /* 0x00000018ff547819 */ /* 0x000fe40000011454 */
[----:B------:R-:W-:Y:S02]  /*8890*/  SHF.R.S32.HI R83, RZ, 0x18, R83 ;  /* 0x00000018ff537819 */ /* 0x000fe40000011453 */
[----:B------:R-:W-:Y:S01]  /*88a0*/  ISETP.NE.AND P0, PT, R167, RZ, PT ;  /* 0x000000ffa700720c */ /* 0x000fe20003f05270 */
[----:B------:R-:W1:Y:S01]  /*88b0*/  LDTM.x64 R4, tmem[UR4+0x80] ;  /* 0x00008004000479ee */ /* 0x000e620008340000 */
[----:B------:R-:W-:Y:S01]  /*88c0*/  ISETP.NE.AND P6, PT, R117, RZ, PT ;  /* 0x000000ff7500720c */ /* 0x000fe20003fc5270 */
[C---:B-1----:R-:W-:Y:S02]  /*88d0*/  IMAD R0, R78.reuse, R4, RZ ;  /* 0x000000044e007224 */ /* 0x042fe400078e02ff */
        /* <DEDUP_REMOVED lines=141> */
[C---:B------:R-:W-:Y:S01]  /*91b0*/  PRMT R3, R92.reuse, 0x8880, RZ ;  /* 0x000088805c037816 */ /* 0x040fe200000000ff */
        /* <DEDUP_REMOVED lines=124> */
[----:B------:R-:W-:Y:S02]  /*9980*/  UIADD3 UR8, UP0, UPT, UR52, 0x680, URZ ;  /* 0x0000068034087890 */ /* 0x000fe4000ff1e0ff */
[----:B------:R-:W-:Y:S02]  /*9990*/  UIADD3 UR5, UPT, UPT, UR41, 0x80, URZ ;  /* 0x0000008029057890 */ /* 0x000fe4000fffe0ff */
[----:B------:R-:W-:Y:S01]  /*99a0*/  MOV R166, UR10 ;  /* 0x0000000a00a67c02 */ /* 0x000fe20008000f00 */
[----:B------:R-:W-:Y:S01]  /*99b0*/  UIADD3.X UR9, UPT, UPT, URZ, UR53, URZ, UP0, !UPT ;  /* 0x00000035ff097290 */ /* 0x000fe200087fe4ff */
[----:B------:R-:W-:Y:S02]  /*99c0*/  UMOV UR6, UR42 ;  /* 0x0000002a00067c82 */ /* 0x000fe40008000000 */
[----:B------:R-:W-:Y:S01]  /*99d0*/  R2UR UR4, R166 ;  /* 0x00000000a60472ca */ /* 0x000fe200000e0000 */
[----:B------:R-:W-:Y:S11]  /*99e0*/  UMOV UR7, UR36 ;  /* 0x0000002400077c82 */ /* 0x000ff60008000000 */
[----:B------:R-:W-:Y:S01]  /*99f0*/  @!UPT UIADD3 URZ, UPT, UPT, URZ, URZ, URZ ;  /* 0x000000fffffff290 */ /* 0x000fe2000fffe0ff */
[----:B------:R2:W-:Y:S01]  /*9a00*/  UTMASTG.3D [UR4], [UR8] ;  /* 0x00000004080073b5 */ /* 0x0005e20008010000 */
[----:B------:R0:W-:Y:S01]  /*9a10*/  UTMACMDFLUSH ;  /* 0x00000000000079b7 */ /* 0x0001e20000000000 */
[----:B--2---:R-:W-:Y:S04]  /*9a20*/  DEPBAR.LE SB0, 0x1 ;  /* 0x000080400000791a */ /* 0x004fe80000000000 */
.L_x_116:
[----:B------:R-:W-:Y:S05]  /*9a30*/  BSYNC.RECONVERGENT B0 ;  /* 0x0000000000007941 */ /* 0x000fea0003800200 */
.L_x_115:
        /* <DEDUP_REMOVED lines=16> */
.L_x_120:
[----:B------:R-:W-:Y:S05]  /*9b40*/  BSYNC B0 ;  /* 0x0000000000007941 */ /* 0x000fea0003800000 */
.L_x_119:
        /* <DEDUP_REMOVED lines=20> */
.L_x_118:
[----:B------:R-:W-:Y:S05]  /*9c90*/  BSYNC B1 ;  /* 0x0000000000017941 */ /* 0x000fea0003800000 */
.L_x_117:
        /* <DEDUP_REMOVED lines=21> */
.L_x_122:
[----:B------:R-:W-:Y:S01]  /*9df0*/  ISETP.NE.AND P0, PT, R167, RZ, PT ;  /* 0x000000ffa700720c */ /* 0x000fe20003f05270 */
[----:B------:R-:W-:Y:S05]  /*9e00*/  WARPSYNC.ALL ;  /* 0x0000000000007948 */ /* 0x000fea0003800000 */
[----:B------:R-:W-:Y:S01]  /*9e10*/  IMAD.U32 R140, R102, 0x10000, RZ ;  /* 0x00010000668c7824 */ /* 0x000fe200078e00ff */
[----:B------:R-:W-:Y:S01]  /*9e20*/  R2UR UR4, R80 ;  /* 0x00000000500472ca */ /* 0x000fe200000e0000 */
[----:B------:R-:W-:Y:S01]  /*9e30*/  IMAD.U32 R134, R88, 0x10000, RZ ;  /* 0x0001000058867824 */ /* 0x000fe200078e00ff */
[C---:B------:R-:W-:Y:S01]  /*9e40*/  SHF.L.U32 R0, R100.reuse, 0x10, RZ ;  /* 0x0000001064007819 */ /* 0x040fe200000006ff */
[----:B-1----:R-:W-:Y:S01]  /*9e50*/  IMAD.U32 R119, R93, 0x10000, RZ ;  /* 0x000100005d777824 */ /* 0x002fe200078e00ff */
[----:B------:R-:W-:Y:S01]  /*9e60*/  PRMT R3, R100, 0x8880, RZ ;  /* 0x0000888064037816 */ /* 0x000fe200000000ff */
[----:B------:R-:W-:Y:S01]  /*9e70*/  IMAD.U32 R104, R98, 0x10000, RZ ;  /* 0x0001000062687824 */ /* 0x000fe200078e00ff */
[----:B------:R-:W-:Y:S01]  /*9e80*/  SHF.L.U32 R81, R100, 0x8, RZ ;  /* 0x0000000864517819 */ /* 0x000fe200000006ff */
[----:B------:R-:W-:Y:S01]  /*9e90*/  IMAD.SHL.U32 R127, R90, 0x100, RZ ;  /* 0x000001005a7f7824 */ /* 0x000fe200078e00ff */
[----:B------:R-:W-:Y:S01]  /*9ea0*/  SHF.R.S32.HI R0, RZ, 0x18, R0 ;  /* 0x00000018ff007819 */ /* 0x000fe20000011400 */
[----:B------:R-:W-:Y:S01]  /*9eb0*/  IMAD.SHL.U32 R112, R95, 0x100, RZ ;  /* 0x000001005f707824 */ /* 0x000fe200078e00ff */
[----:B------:R-:W-:Y:S01]  /*9ec0*/  SHF.R.S32.HI R81, RZ, 0x18, R81 ;  /* 0x00000018ff517819 */ /* 0x000fe20000011451 */
[----:B------:R-:W-:Y:S01]  /*9ed0*/  BSSY.RECONVERGENT B0, `(.L_x_123) ;  /* 0x0000121000007945 */ /* 0x000fe20003800200 */
[----:B------:R-:W-:Y:S01]  /*9ee0*/  SHF.R.S32.HI R2, RZ, 0x18, R100 ;  /* 0x00000018ff027819 */ /* 0x000fe20000011464 */
[----:B------:R-:W1:Y:S01]  /*9ef0*/  LDTM.x64 R4, tmem[UR4+0xc0] ;  /* 0x0000c004000479ee */ /* 0x000e620008340000 */
[----:B------:R-:W-:Y:S01]  /*9f00*/  NOP ;  /* 0x0000000000007918 */ /* 0x000fe20000000000 */
[----:B------:R-:W-:Y:S02]  /*9f10*/  SHF.R.S32.HI R84, RZ, 0x18, R101 ;  /* 0x00000018ff547819 */ /* 0x000fe40000011465 */
[----:B------:R-:W-:Y:S02]  /*9f20*/  SHF.R.S32.HI R85, RZ, 0x18, R102 ;  /* 0x00000018ff557819 */ /* 0x000fe40000011466 */
[----:B------:R-:W-:Y:S02]  /*9f30*/  SHF.R.S32.HI R86, RZ, 0x18, R103 ;  /* 0x00000018ff567819 */ /* 0x000fe40000011467 */
[----:B------:R-:W-:Y:S02]  /*9f40*/  SHF.R.S32.HI R87, RZ, 0x18, R88 ;  /* 0x00000018ff577819 */ /* 0x000fe40000011458 */
[----:B------:R-:W-:Y:S02]  /*9f50*/  R2UR UR5, R108 ;  /* 0x000000006c0572ca */ /* 0x000fe400000e0000 */
[C---:B------:R-:W-:Y:S02]  /*9f60*/  PRMT R143, R101.reuse, 0x8880, RZ ;  /* 0x00008880658f7816 */ /* 0x040fe400000000ff */
[----:B------:R-:W-:Y:S02]  /*9f70*/  SHF.L.U32 R83, R101, 0x10, RZ ;  /* 0x0000001065537819 */ /* 0x000fe400000006ff */
[----:B------:R-:W-:Y:S02]  /*9f80*/  PRMT R141, R102, 0x8880, RZ ;  /* 0x00008880668d7816 */ /* 0x000fe400000000ff */
[----:B------:R-:W-:Y:S02]  /*9f90*/  SHF.R.S32.HI R83, RZ, 0x18, R83 ;  /* 0x00000018ff537819 */ /* 0x000fe40000011453 */
[C---:B------:R-:W-:Y:S02]  /*9fa0*/  PRMT R138, R103.reuse, 0x8880, RZ ;  /* 0x00008880678a7816 */ /* 0x040fe400000000ff */
[----:B------:R-:W-:Y:S01]  /*9fb0*/  SHF.L.U32 R137, R103, 0x10, RZ ;  /* 0x0000001067897819 */ /* 0x000fe200000006ff */
[----:B------:R-:W-:Y:S01]  /*9fc0*/  UIADD3 UR5, UPT, UPT, UR5, 0xf0, URZ ;  /* 0x000000f005057890 */ /* 0x000fe2000fffe0ff */
[----:B-1----:R-:W-:Y:S01]  /*9fd0*/  IMAD R4, R78, R4, RZ ;  /* 0x000000044e047224 */ /* 0x002fe200078e02ff */
[----:B------:R-:W-:Y:S01]  /*9fe0*/  PRMT R135, R88, 0x8880, RZ ;  /* 0x0000888058877816 */ /* 0x000fe200000000ff */
[C---:B------:R-:W-:Y:S01]  /*9ff0*/  IMAD R5, R78.reuse, R5, RZ ;  /* 0x000000054e057224 */ /* 0x040fe200078e02ff */
[----:B------:R-:W-:Y:S01]  /*a000*/  UPRMT UR5, UR37, 0x654, UR5 ;  /* 0x0000065425057896 */ /* 0x000fe20008000005 */
[----:B------:R-:W-:Y:S01]  /*a010*/  IMAD R4, R3, R82, R4 ;  /* 0x0000005203047224 */ /* 0x000fe200078e0204 */
[C---:B------:R-:W-:Y:S01]  /*a020*/  PRMT R132, R89.reuse, 0x8880, RZ ;  /* 0x0000888059847816 */ /* 0x040fe200000000ff */
[----:B------:R-:W-:Y:S01]  /*a030*/  IMAD R6, R78, R6, RZ ;  /* 0x000000064e067224 */ /* 0x000fe200078e02ff */
[----:B------:R-:W-:Y:S01]  /*a040*/  SHF.L.U32 R131, R89, 0x10, RZ ;  /* 0x0000001059837819 */ /* 0x000fe200000006ff */
[----:B------:R-:W-:Y:S01]  /*a050*/  IMAD R5, R0, R82, R5 ;  /* 0x0000005200057224 */ /* 0x000fe200078e0205 */
[----:B------:R-:W-:Y:S01]  /*a060*/  PRMT R129, R90, 0x8880, RZ ;  /* 0x000088805a817816 */ /* 0x000fe200000000ff */
[----:B------:R-:W-:Y:S01]  /*a070*/  IMAD R0, R78, R16, RZ ;  /* 0x000000104e007224 */ /* 0x000fe200078e02ff */
[----:B------:R-:W-:Y:S01]  /*a080*/  SHF.L.U32 R128, R90, 0x10, RZ ;  /* 0x000000105a807819 */ /* 0x000fe200000006ff */
[C---:B------:R-:W-:Y:S01]  /*a090*/  IMAD R7, R78.reuse, R7, RZ ;  /* 0x000000074e077224 */ /* 0x040fe200078e02ff */
[----:B------:R-:W-:Y:S01]  /*a0a0*/  SYNCS.ARRIVE.TRANS64.RED.A1T0 RZ, [UR5], RZ ;  /* 0x000000ffffff79a7 */ /* 0x000fe20008100405 */
[C---:B------:R-:W-:Y:S01]  /*a0b0*/  IMAD R16, R78.reuse, R20, RZ ;  /* 0x000000144e107224 */ /* 0x040fe200078e02ff */
[C---:B------:R-:W-:Y:S01]  /*a0c0*/  PRMT R126, R91.reuse, 0x8880, RZ ;  /* 0x000088805b7e7816 */ /* 0x040fe200000000ff */
[C---:B------:R-:W-:Y:S01]  /*a0d0*/  IMAD R20, R78.reuse, R24, RZ ;  /* 0x000000184e147224 */ /* 0x040fe200078e02ff */
[----:B------:R-:W-:Y:S01]  /*a0e0*/  SHF.L.U32 R125, R91, 0x10, RZ ;  /* 0x000000105b7d7819 */ /* 0x000fe200000006ff */
[----:B------:R-:W-:Y:S01]  /*a0f0*/  IMAD R6, R81, R82, R6 ;  /* 0x0000005251067224 */ /* 0x000fe200078e0206 */
[----:B------:R-:W-:Y:S01]  /*a100*/  MOV R81, R143 ;  /* 0x0000008f00517202 */ /* 0x000fe20000000f00 */
[----:B------:R-:W-:Y:S01]  /*a110*/  IMAD R24, R78, R28, RZ ;  /* 0x0000001c4e187224 */ /* 0x000fe200078e02ff */
[----:B------:R-:W-:Y:S01]  /*a120*/  PRMT R123, R92, 0x8880, RZ ;  /* 0x000088805c7b7816 */ /* 0x000fe200000000ff */
[----:B------:R-:W-:Y:S01]  /*a130*/  IMAD R28, R78, R32, RZ ;  /* 0x000000204e1c7224 */ /* 0x000fe200078e02ff */
[----:B------:R-:W-:Y:S01]  /*a140*/  SHF.L.U32 R122, R92, 0x10, RZ ;  /* 0x000000105c7a7819 */ /* 0x000fe200000006ff */
[----:B------:R-:W-:Y:S01]  /*a150*/  IMAD R7, R2, R82, R7 ;  /* 0x0000005202077224 */ /* 0x000fe200078e0207 */
[----:B------:R-:W-:Y:S01]  /*a160*/  PRMT R120, R93, 0x8880, RZ ;  /* 0x000088805d787816 */ /* 0x000fe200000000ff */
[----:B------:R-:W-:Y:S01]  /*a170*/  IMAD R32, R78, R36, RZ ;  /* 0x000000244e207224 */ /* 0x000fe200078e02ff */
[----:B------:R-:W-:Y:S01]  /*a180*/  PRMT R117, R94, 0x8880, RZ ;  /* 0x000088805e757816 */ /* 0x000fe200000000ff */
[----:B------:R-:W-:Y:S01]  /*a190*/  IMAD R2, R78, R17, RZ ;  /* 0x000000114e027224 */ /* 0x000fe200078e02ff */
[----:B------:R-:W-:Y:S01]  /*a1a0*/  SHF.L.U32 R116, R94, 0x10, RZ ;  /* 0x000000105e747819 */ /* 0x000fe200000006ff */
[----:B------:R-:W-:Y:S01]  /*a1b0*/  IMAD R36, R78, R40, RZ ;  /* 0x000000284e247224 */ /* 0x000fe200078e02ff */
[----:B------:R-:W-:Y:S01]  /*a1c0*/  SHF.L.U32 R115, R94, 0x8, RZ ;  /* 0x000000085e737819 */ /* 0x000fe200000006ff */
[C---:B------:R-:W-:Y:S01]  /*a1d0*/  IMAD R17, R78.reuse, R21, RZ ;  /* 0x000000154e117224 */ /* 0x040fe200078e02ff */
[C---:B------:R-:W-:Y:S01]  /*a1e0*/  PRMT R114, R95.reuse, 0x8880, RZ ;  /* 0x000088805f727816 */ /* 0x040fe200000000ff */
[C---:B------:R-:W-:Y:S01]  /*a1f0*/  IMAD R40, R78.reuse, R44, RZ ;  /* 0x0000002c4e287224 */ /* 0x040fe200078e02ff */
[----:B------:R-:W-:Y:S01]  /*a200*/  SHF.L.U32 R113, R95, 0x10, RZ ;  /* 0x000000105f717819 */ /* 0x000fe200000006ff */
[----:B------:R-:W-:Y:S01]  /*a210*/  IMAD R21, R78, R25, RZ ;  /* 0x000000194e157224 */ /* 0x000fe200078e02ff */
[----:B------:R-:W-:Y:S01]  /*a220*/  PRMT R111, R96, 0x8880, RZ ;  /* 0x00008880606f7816 */ /* 0x000fe200000000ff */
        /* <DEDUP_REMOVED lines=8> */
[C---:B------:R-:W-:Y:S01]  /*a2b0*/  IMAD R52, R78.reuse, R56, RZ ;  /* 0x000000384e347224 */ /* 0x040fe200078e02ff */
[----:B------:R-:W-:Y:S01]  /*a2c0*/  SHF.L.U32 R142, R101, 0x8, RZ ;  /* 0x00000008658e7819 */ /* 0x000fe200000006ff */
[C---:B------:R-:W-:Y:S01]  /*a2d0*/  IMAD R8, R78.reuse, R8, RZ ;  /* 0x000000084e087224 */ /* 0x040fe200078e02ff */
[C---:B------:R-:W-:Y:S01]  /*a2e0*/  SHF.L.U32 R101, R99.reuse, 0x10, RZ ;  /* 0x0000001063657819 */ /* 0x040fe200000006ff */
[----:B------:R-:W-:Y:S01]  /*a2f0*/  IMAD R33, R78, R37, RZ ;  /* 0x000000254e217224 */ /* 0x000fe200078e02ff */
[----:B------:R-:W-:Y:S01]  /*a300*/  SHF.L.U32 R139, R102, 0x8, RZ ;  /* 0x00000008668b7819 */ /* 0x000fe200000006ff */
[C---:B------:R-:W-:Y:S01]  /*a310*/  IMAD R56, R78.reuse, R60, RZ ;  /* 0x0000003c4e387224 */ /* 0x040fe200078e02ff */
[----:B------:R-:W-:Y:S01]  /*a320*/  PRMT R102, R99, 0x8880, RZ ;  /* 0x0000888063667816 */ /* 0x000fe200000000ff */
[C---:B------:R-:W-:Y:S01]  /*a330*/  IMAD R37, R78.reuse, R41, RZ ;  /* 0x000000294e257224 */ /* 0x040fe200078e02ff */
[----:B------:R-:W-:Y:S01]  /*a340*/  SHF.L.U32 R136, R103, 0x8, RZ ;  /* 0x0000000867887819 */ /* 0x000fe200000006ff */
[C---:B------:R-:W-:Y:S01]  /*a350*/  IMAD R60, R78.reuse, R64, RZ ;  /* 0x000000404e3c7224 */ /* 0x040fe200078e02ff */
[----:B------:R-:W-:Y:S01]  /*a360*/  I2IP.S8.S32.SAT R64, R7, R6, RZ ;  /* 0x0000000607407239 */ /* 0x000fe200000014ff */
[C---:B------:R-:W-:Y:S01]  /*a370*/  IMAD R9, R78.reuse, R9, RZ ;  /* 0x000000094e097224 */ /* 0x040fe200078e02ff */
[----:B------:R-:W-:Y:S01]  /*a380*/  SHF.R.S32.HI R6, RZ, 0x18, R140 ;  /* 0x00000018ff067819 */ /* 0x000fe2000001148c */
[C---:B------:R-:W-:Y:S01]  /*a390*/  IMAD R41, R78.reuse, R45, RZ ;  /* 0x0000002d4e297224 */ /* 0x040fe200078e02ff */
[----:B------:R-:W-:Y:S01]  /*a3a0*/  SHF.R.S32.HI R7, RZ, 0x18, R142 ;  /* 0x00000018ff077819 */ /* 0x000fe2000001148e */
[----:B------:R-:W-:Y:S01]  /*a3b0*/  IMAD R45, R78, R49, RZ ;  /* 0x000000314e2d7224 */ /* 0x000fe200078e02ff */
[----:B------:R-:W-:Y:S01]  /*a3c0*/  SHF.L.U32 R133, R88, 0x8, RZ ;  /* 0x0000000858857819 */ /* 0x000fe200000006ff */
[C---:B------:R-:W-:Y:S01]  /*a3d0*/  IMAD R10, R78.reuse, R10, RZ ;  /* 0x0000000a4e0a7224 */ /* 0x040fe200078e02ff */
[----:B------:R-:W-:Y:S01]  /*a3e0*/  SHF.R.S32.HI R88, RZ, 0x18, R89 ;  /* 0x00000018ff587819 */ /* 0x000fe20000011459 */
[C---:B------:R-:W-:Y:S01]  /*a3f0*/  IMAD R49, R78.reuse, R53, RZ ;  /* 0x000000354e317224 */ /* 0x040fe200078e02ff */
[----:B------:R-:W-:Y:S01]  /*a400*/  SHF.L.U32 R130, R89, 0x8, RZ ;  /* 0x0000000859827819 */ /* 0x000fe200000006ff */
[-C--:B------:R-:W-:Y:S01]  /*a410*/  IMAD R8, R81, R82.reuse, R8 ;  /* 0x0000005251087224 */ /* 0x080fe200078e0208 */
[----:B------:R-:W-:Y:S01]  /*a420*/  SHF.R.S32.HI R81, RZ, 0x18, R139 ;  /* 0x00000018ff517819 */ /* 0x000fe2000001148b */
[C---:B------:R-:W-:Y:S01]  /*a430*/  IMAD R53, R78.reuse, R57, RZ ;  /* 0x000000394e357224 */ /* 0x040fe200078e02ff */
[----:B------:R-:W-:Y:S01]  /*a440*/  SHF.R.S32.HI R89, RZ, 0x18, R90 ;  /* 0x00000018ff597819 */ /* 0x000fe2000001145a */
[C---:B------:R-:W-:Y:S01]  /*a450*/  IMAD R11, R78.reuse, R11, RZ ;  /* 0x0000000b4e0b7224 */ /* 0x040fe200078e02ff */
[----:B------:R-:W-:Y:S01]  /*a460*/  SHF.R.S32.HI R90, RZ, 0x18, R91 ;  /* 0x00000018ff5a7819 */ /* 0x000fe2000001145b */
[C---:B------:R-:W-:Y:S01]  /*a470*/  IMAD R57, R78.reuse, R61, RZ ;  /* 0x0000003d4e397224 */ /* 0x040fe200078e02ff */
[----:B------:R-:W-:Y:S01]  /*a480*/  SHF.L.U32 R124, R91, 0x8, RZ ;  /* 0x000000085b7c7819 */ /* 0x000fe200000006ff */
[----:B------:R-:W-:Y:S01]  /*a490*/  IMAD R9, R83, R82, R9 ;  /* 0x0000005253097224 */ /* 0x000fe200078e0209 */
[----:B------:R-:W-:Y:S01]  /*a4a0*/  SHF.R.S32.HI R91, RZ, 0x18, R92 ;  /* 0x00000018ff5b7819 */ /* 0x000fe2000001145c */
[----:B------:R-:W-:Y:S01]  /*a4b0*/  IMAD R61, R78, R65, RZ ;  /* 0x000000414e3d7224 */ /* 0x000fe200078e02ff */
[----:B------:R-:W-:Y:S01]  /*a4c0*/  SHF.L.U32 R121, R92, 0x8, RZ ;  /* 0x000000085c797819 */ /* 0x000fe200000006ff */
[C---:B------:R-:W-:Y:S01]  /*a4d0*/  IMAD R12, R78.reuse, R12, RZ ;  /* 0x0000000c4e0c7224 */ /* 0x040fe200078e02ff */
[----:B------:R-:W-:Y:S01]  /*a4e0*/  SHF.R.S32.HI R92, RZ, 0x18, R93 ;  /* 0x00000018ff5c7819 */ /* 0x000fe2000001145d */
[----:B------:R-:W-:Y:S01]  /*a4f0*/  IMAD.MOV.U32 R65, RZ, RZ, R141 ;  /* 0x000000ffff417224 */ /* 0x000fe200078e008d */
[----:B------:R-:W-:Y:S01]  /*a500*/  SHF.L.U32 R118, R93, 0x8, RZ ;  /* 0x000000085d767819 */ /* 0x000fe200000006ff */
[----:B------:R-:W-:Y:S01]  /*a510*/  IMAD R10, R7, R82, R10 ;  /* 0x00000052070a7224 */ /* 0x000fe200078e020a */
[----:B------:R-:W-:Y:S01]  /*a520*/  MOV R7, R138 ;  /* 0x0000008a00077202 */ /* 0x000fe20000000f00 */
[----:B------:R-:W-:Y:S01]  /*a530*/  IMAD R13, R78, R13, RZ ;  /* 0x0000000d4e0d7224 */ /* 0x000fe200078e02ff */
[----:B------:R-:W-:Y:S01]  /*a540*/  SHF.R.S32.HI R93, RZ, 0x18, R94 ;  /* 0x00000018ff5d7819 */ /* 0x000fe2000001145e */
[----:B------:R-:W-:Y:S01]  /*a550*/  IMAD R11, R84, R82, R11 ;  /* 0x00000052540b7224 */ /* 0x000fe200078e020b */
[----:B------:R-:W-:Y:S01]  /*a560*/  I2IP.S8.S32.SAT R84, R5, R4, R64 ;  /* 0x0000000405547239 */ /* 0x000fe20000001440 */
[C---:B------:R-:W-:Y:S01]  /*a570*/  IMAD R14, R78.reuse, R14, RZ ;  /* 0x0000000e4e0e7224 */ /* 0x040fe200078e02ff */
[----:B------:R-:W-:Y:S01]  /*a580*/  SHF.R.S32.HI R5, RZ, 0x18, R137 ;  /* 0x00000018ff057819 */ /* 0x000fe20000011489 */
[----:B------:R-:W-:Y:S01]  /*a590*/  IMAD R12, R65, R82, R12 ;  /* 0x00000052410c7224 */ /* 0x000fe200078e020c */
[----:B------:R-:W-:Y:S01]  /*a5a0*/  I2IP.S8.S32.SAT R10, R11, R10, RZ ;  /* 0x0000000a0b0a7239 */ /* 0x000fe200000014ff */
[----:B------:R-:W-:Y:S01]  /*a5b0*/  IMAD R15, R78, R15, RZ ;  /* 0x0000000f4e0f7224 */ /* 0x000fe200078e02ff */
[----:B------:R-:W-:Y:S01]  /*a5c0*/  SHF.R.S32.HI R94, RZ, 0x18, R95 ;  /* 0x00000018ff5e7819 */ /* 0x000fe2000001145f */
[-C--:B------:R-:W-:Y:S01]  /*a5d0*/  IMAD R13, R6, R82.reuse, R13 ;  /* 0x00000052060d7224 */ /* 0x080fe200078e020d */
[----:B------:R-:W-:Y:S01]  /*a5e0*/  SHF.R.S32.HI R6, RZ, 0x18, R134 ;  /* 0x00000018ff067819 */ /* 0x000fe20000011486 */
[-C--:B------:R-:W-:Y:S01]  /*a5f0*/  IMAD R14, R81, R82.reuse, R14 ;  /* 0x00000052510e7224 */ /* 0x080fe200078e020e */
        /* <DEDUP_REMOVED lines=10> */
[----:B------:R-:W-:Y:S01]  /*a6a0*/  MOV R5, R135 ;  /* 0x0000008700057202 */ /* 0x000fe20000000f00 */
[-C--:B------:R-:W-:Y:S01]  /*a6b0*/  IMAD R3, R4, R82.reuse, R3 ;  /* 0x0000005204037224 */ /* 0x080fe200078e0203 */
[----:B------:R-:W-:Y:S01]  /*a6c0*/  SHF.R.S32.HI R4, RZ, 0x18, R131 ;  /* 0x00000018ff047819 */ /* 0x000fe20000011483 */
[----:B------:R-:W-:Y:S01]  /*a6d0*/  IMAD R19, R86, R82, R19 ;  /* 0x0000005256137224 */ /* 0x000fe200078e0213 */
[----:B------:R-:W-:Y:S01]  /*a6e0*/  I2IP.S8.S32.SAT R86, R13, R12, R14 ;  /* 0x0000000c0d567239 */ /* 0x000fe2000000140e */
[----:B------:R-:W-:Y:S01]  /*a6f0*/  IMAD R18, R78, R22, RZ ;  /* 0x000000164e127224 */ /* 0x000fe200078e02ff */
[----:B------:R-:W-:Y:S01]  /*a700*/  SHF.L.U32 R109, R96, 0x8, RZ ;  /* 0x00000008606d7819 */ /* 0x000fe200000006ff */
[----:B------:R-:W-:Y:S01]  /*a710*/  IMAD R16, R5, R82, R16 ;  /* 0x0000005205107224 */ /* 0x000fe200078e0210 */
[----:B------:R-:W-:Y:S01]  /*a720*/  I2IP.S8.S32.SAT R19, R19, R3, RZ ;  /* 0x0000000313137239 */ /* 0x000fe200000014ff */
[----:B------:R-:W-:Y:S01]  /*a730*/  IMAD R23, R78, R23, RZ ;  /* 0x000000174e177224 */ /* 0x000fe200078e02ff */
[----:B------:R-:W-:Y:S01]  /*a740*/  MOV R3, R132 ;  /* 0x0000008400037202 */ /* 0x000fe20000000f00 */
[-C--:B------:R-:W-:Y:S01]  /*a750*/  IMAD R17, R6, R82.reuse, R17 ;  /* 0x0000005206117224 */ /* 0x080fe200078e0211 */
[----:B------:R-:W-:Y:S01]  /*a760*/  MOV R5, R129 ;  /* 0x0000008100057202 */ /* 0x000fe20000000f00 */
[-C--:B------:R-:W-:Y:S01]  /*a770*/  IMAD R18, R7, R82.reuse, R18 ;  /* 0x0000005207127224 */ /* 0x080fe200078e0212 */
[----:B------:R-:W-:Y:S01]  /*a780*/  SHF.R.S32.HI R7, RZ, 0x18, R127 ;  /* 0x00000018ff077819 */ /* 0x000fe2000001147f */
[----:B------:R-:W-:Y:S01]  /*a790*/  IMAD R23, R87, R82, R23 ;  /* 0x0000005257177224 */ /* 0x000fe200078e0217 */
[----:B------:R-:W-:Y:S01]  /*a7a0*/  I2IP.S8.S32.SAT R87, R2, R0, R19 ;  /* 0x0000000002577239 */ /* 0x000fe20000001413 */
[----:B------:R-:W-:Y:S01]  /*a7b0*/  IMAD R20, R3, R82, R20 ;  /* 0x0000005203147224 */ /* 0x000fe200078e0214 */
[----:B------:R-:W-:Y:S01]  /*a7c0*/  SHF.R.S32.HI R3, RZ, 0x18, R130 ;  /* 0x00000018ff037819 */ /* 0x000fe20000011482 */
[C---:B------:R-:W-:Y:S01]  /*a7d0*/  IMAD R22, R78.reuse, R26, RZ ;  /* 0x0000001a4e167224 */ /* 0x040fe200078e02ff */
[----:B------:R-:W-:Y:S01]  /*a7e0*/  I2IP.S8.S32.SAT R18, R23, R18, RZ ;  /* 0x0000001217127239 */ /* 0x000fe200000014ff */
[----:B------:R-:W-:Y:S01]  /*a7f0*/  IMAD R27, R78, R27, RZ ;  /* 0x0000001b4e1b7224 */ /* 0x000fe200078e02ff */
[----:B------:R1:W-:Y:S01]  /*a800*/  STS.128 [R153+UR49+0xa200], R84 ;  /* 0x00a2005499007988 */ /* 0x0003e20008000c31 */
[----:B------:R-:W-:Y:S01]  /*a810*/  IMAD R21, R4, R82, R21 ;  /* 0x0000005204157224 */ /* 0x000fe200078e0215 */
[----:B------:R-:W-:Y:S01]  /*a820*/  I2IP.S8.S32.SAT R16, R17, R16, R18 ;  /* 0x0000001011107239 */ /* 0x000fe20000001412 */
[-C--:B------:R-:W-:Y:S01]  /*a830*/  IMAD R22, R3, R82.reuse, R22 ;  /* 0x0000005203167224 */ /* 0x080fe200078e0216 */
[----:B------:R-:W-:Y:S01]  /*a840*/  SHF.R.S32.HI R0, RZ, 0x18, R128 ;  /* 0x00000018ff007819 */ /* 0x000fe20000011480 */
[----:B------:R-:W-:Y:S01]  /*a850*/  IMAD R27, R88, R82, R27 ;  /* 0x00000052581b7224 */ /* 0x000fe200078e021b */
[----:B------:R-:W-:Y:S01]  /*a860*/  SHF.R.S32.HI R96, RZ, 0x18, R97 ;  /* 0x00000018ff607819 */ /* 0x000fe20000011461 */
[C---:B------:R-:W-:Y:S01]  /*a870*/  IMAD R26, R78.reuse, R30, RZ ;  /* 0x0000001e4e1a7224 */ /* 0x040fe200078e02ff */
[----:B------:R-:W-:Y:S01]  /*a880*/  SHF.L.U32 R106, R97, 0x8, RZ ;  /* 0x00000008616a7819 */ /* 0x000fe200000006ff */
[----:B------:R-:W-:Y:S01]  /*a890*/  IMAD R24, R5, R82, R24 ;  /* 0x0000005205187224 */ /* 0x000fe200078e0218 */
[----:B------:R-:W-:Y:S01]  /*a8a0*/  I2IP.S8.S32.SAT R17, R27, R22, RZ ;  /* 0x000000161b117239 */ /* 0x000fe200000014ff */
[----:B------:R-:W-:Y:S01]  /*a8b0*/  IMAD R31, R78, R31, RZ ;  /* 0x0000001f4e1f7224 */ /* 0x000fe200078e02ff */
[----:B------:R-:W-:Y:S01]  /*a8c0*/  SHF.R.S32.HI R5, RZ, 0x18, R124 ;  /* 0x00000018ff057819 */ /* 0x000fe2000001147c */
[----:B------:R-:W-:Y:S01]  /*a8d0*/  IMAD R25, R0, R82, R25 ;  /* 0x0000005200197224 */ /* 0x000fe200078e0219 */
[----:B------:R-:W-:Y:S01]  /*a8e0*/  I2IP.S8.S32.SAT R17, R21, R20, R17 ;  /* 0x0000001415117239 */ /* 0x000fe20000001411 */
[-C--:B------:R-:W-:Y:S01]  /*a8f0*/  IMAD R26, R7, R82.reuse, R26 ;  /* 0x00000052071a7224 */ /* 0x080fe200078e021a */
[----:B------:R-:W-:Y:S01]  /*a900*/  SHF.R.S32.HI R0, RZ, 0x18, R125 ;  /* 0x00000018ff007819 */ /* 0x000fe2000001147d */
[----:B------:R-:W-:Y:S01]  /*a910*/  IMAD.MOV.U32 R3, RZ, RZ, R126 ;  /* 0x000000ffff037224 */ /* 0x000fe200078e007e */
[----:B------:R-:W-:Y:S01]  /*a920*/  SHF.R.S32.HI R7, RZ, 0x18, R118 ;  /* 0x00000018ff077819 */ /* 0x000fe20000011476 */
[----:B------:R-:W-:Y:S01]  /*a930*/  IMAD R31, R89, R82, R31 ;  /* 0x00000052591f7224 */ /* 0x000fe200078e021f */
[----:B------:R-:W-:Y:S01]  /*a940*/  SHF.R.S32.HI R97, RZ, 0x18, R98 ;  /* 0x00000018ff617819 */ /* 0x000fe20000011462 */
[----:B------:R-:W-:Y:S01]  /*a950*/  IMAD R30, R78, R34, RZ ;  /* 0x000000224e1e7224 */ /* 0x000fe200078e02ff */
[----:B------:R-:W-:Y:S01]  /*a960*/  SHF.L.U32 R103, R98, 0x8, RZ ;  /* 0x0000000862677819 */ /* 0x000fe200000006ff */
[----:B------:R-:W-:Y:S01]  /*a970*/  IMAD R28, R3, R82, R28 ;  /* 0x00000052031c7224 */ /* 0x000fe200078e021c */
[----:B------:R-:W-:Y:S01]  /*a980*/  I2IP.S8.S32.SAT R18, R31, R26, RZ ;  /* 0x0000001a1f127239 */ /* 0x000fe200000014ff */
[----:B------:R-:W-:Y:S01]  /*a990*/  IMAD R35, R78, R35, RZ ;  /* 0x000000234e237224 */ /* 0x000fe200078e02ff */
[----:B------:R-:W-:Y:S01]  /*a9a0*/  MOV R3, R123 ;  /* 0x0000007b00037202 */ /* 0x000fe20000000f00 */
[----:B------:R-:W-:Y:S01]  /*a9b0*/  IMAD R29, R0, R82, R29 ;  /* 0x00000052001d7224 */ /* 0x000fe200078e021d */
[----:B------:R-:W-:Y:S01]  /*a9c0*/  I2IP.S8.S32.SAT R18, R25, R24, R18 ;  /* 0x0000001819127239 */ /* 0x000fe20000001412 */
[-C--:B------:R-:W-:Y:S01]  /*a9d0*/  IMAD R30, R5, R82.reuse, R30 ;  /* 0x00000052051e7224 */ /* 0x080fe200078e021e */
[----:B------:R-:W-:Y:S01]  /*a9e0*/  SHF.R.S32.HI R0, RZ, 0x18, R122 ;  /* 0x00000018ff007819 */ /* 0x000fe2000001147a */
[----:B------:R-:W-:Y:S01]  /*a9f0*/  IMAD R35, R90, R82, R35 ;  /* 0x000000525a237224 */ /* 0x000fe200078e0223 */
[----:B------:R-:W-:Y:S01]  /*aa00*/  MOV R5, R120 ;  /* 0x0000007800057202 */ /* 0x000fe20000000f00 */
[----:B------:R-:W-:Y:S01]  /*aa10*/  IMAD R32, R3, R82, R32 ;  /* 0x0000005203207224 */ /* 0x000fe200078e0220 */
[----:B------:R-:W-:Y:S01]  /*aa20*/  SHF.R.S32.HI R3, RZ, 0x18, R121 ;  /* 0x00000018ff037819 */ /* 0x000fe20000011479 */
[C---:B------:R-:W-:Y:S01]  /*aa30*/  IMAD R34, R78.reuse, R38, RZ ;  /* 0x000000264e227224 */ /* 0x040fe200078e02ff */
[----:B------:R-:W-:Y:S01]  /*aa40*/  I2IP.S8.S32.SAT R19, R35, R30, RZ ;  /* 0x0000001e23137239 */ /* 0x000fe200000014ff */
[----:B------:R-:W-:Y:S01]  /*aa50*/  IMAD R39, R78, R39, RZ ;  /* 0x000000274e277224 */ /* 0x000fe200078e02ff */
[----:B------:R-:W-:Y:S01]  /*aa60*/  SHF.R.S32.HI R98, RZ, 0x18, R99 ;  /* 0x00000018ff627819 */ /* 0x000fe20000011463 */
[----:B------:R-:W-:Y:S01]  /*aa70*/  IMAD R33, R0, R82, R33 ;  /* 0x0000005200217224 */ /* 0x000fe200078e0221 */
[----:B------:R-:W-:Y:S01]  /*aa80*/  I2IP.S8.S32.SAT R19, R29, R28, R19 ;  /* 0x0000001c1d137239 */ /* 0x000fe20000001413 */
[-C--:B------:R-:W-:Y:S01]  /*aa90*/  IMAD R34, R3, R82.reuse, R34 ;  /* 0x0000005203227224 */ /* 0x080fe200078e0222 */
[----:B------:R-:W-:Y:S01]  /*aaa0*/  SHF.R.S32.HI R0, RZ, 0x18, R119 ;  /* 0x00000018ff007819 */ /* 0x000fe20000011477 */
[----:B------:R-:W-:Y:S01]  /*aab0*/  IMAD R39, R91, R82, R39 ;  /* 0x000000525b277224 */ /* 0x000fe200078e0227 */
[----:B------:R-:W-:Y:S01]  /*aac0*/  MOV R3, R117 ;  /* 0x0000007500037202 */ /* 0x000fe20000000f00 */
[C---:B------:R-:W-:Y:S01]  /*aad0*/  IMAD R38, R78.reuse, R42, RZ ;  /* 0x0000002a4e267224 */ /* 0x040fe200078e02ff */
[----:B------:R1:W-:Y:S01]  /*aae0*/  STS.128 [R172+0xa200], R16 ;  /* 0x00a20010ac007388 */ /* 0x0003e20000000c00 */
        /* <DEDUP_REMOVED lines=8> */
[-C--:B------:R-:W-:Y:S01]  /*ab70*/  IMAD R43, R92, R82.reuse, R43 ;  /* 0x000000525c2b7224 */ /* 0x080fe200078e022b */
[----:B------:R-:W-:Y:S01]  /*ab80*/  SHF.R.S32.HI R7, RZ, 0x18, R112 ;  /* 0x00000018ff077819 */ /* 0x000fe20000011470 */
[----:B------:R-:W-:Y:S01]  /*ab90*/  IMAD R40, R3, R82, R40 ;  /* 0x0000005203287224 */ /* 0x000fe200078e0228 */
[----:B------:R-:W-:Y:S01]  /*aba0*/  SHF.R.S32.HI R3, RZ, 0x18, R115 ;  /* 0x00000018ff037819 */ /* 0x000fe20000011473 */
[C---:B------:R-:W-:Y:S01]  /*abb0*/  IMAD R42, R78.reuse, R46, RZ ;  /* 0x0000002e4e2a7224 */ /* 0x040fe200078e02ff */
[----:B------:R-:W-:Y:S01]  /*abc0*/  I2IP.S8.S32.SAT R38, R43, R38, RZ ;  /* 0x000000262b267239 */ /* 0x000fe200000014ff */
[----:B------:R-:W-:Y:S01]  /*abd0*/  IMAD R47, R78, R47, RZ ;  /* 0x0000002f4e2f7224 */ /* 0x000fe200078e02ff */
[----:B------:R-:W-:Y:S01]  /*abe0*/  SHF.L.U32 R100, R99, 0x8, RZ ;  /* 0x0000000863647819 */ /* 0x000fe200000006ff */
[----:B------:R-:W-:Y:S01]  /*abf0*/  IMAD R41, R0, R82, R41 ;  /* 0x0000005200297224 */ /* 0x000fe200078e0229 */
[----:B------:R-:W-:Y:S01]  /*ac00*/  I2IP.S8.S32.SAT R33, R37, R36, R38 ;  /* 0x0000002425217239 */ /* 0x000fe20000001426 */
[-C--:B------:R-:W-:Y:S01]  /*ac10*/  IMAD R42, R3, R82.reuse, R42 ;  /* 0x00000052032a7224 */ /* 0x080fe200078e022a */
[----:B------:R-:W-:Y:S01]  /*ac20*/  SHF.R.S32.HI R0, RZ, 0x18, R113 ;  /* 0x00000018ff007819 */ /* 0x000fe20000011471 */
[----:B------:R-:W-:Y:S01]  /*ac30*/  IMAD R47, R93, R82, R47 ;  /* 0x000000525d2f7224 */ /* 0x000fe200078e022f */
[----:B------:R-:W-:Y:S01]  /*ac40*/  IADD3 R76, PT, PT, R76, 0x1, RZ ;  /* 0x000000014c4c7810 */ /* 0x000fe20007ffe0ff */
[C---:B------:R-:W-:Y:S02]  /*ac50*/  IMAD R46, R78.reuse, R50, RZ ;  /* 0x000000324e2e7224 */ /* 0x040fe400078e02ff */
        /* <DEDUP_REMOVED lines=8> */
[----:B------:R-:W-:Y:S02]  /*ace0*/  IMAD.MOV.U32 R3, RZ, RZ, R111 ;  /* 0x000000ffff037224 */ /* 0x000fe400078e006f */
[-C--:B------:R-:W-:Y:S02]  /*acf0*/  IMAD R51, R94, R82.reuse, R51 ;  /* 0x000000525e337224 */ /* 0x080fe400078e0233 */
[----:B------:R-:W-:Y:S01]  /*ad00*/  IMAD R48, R3, R82, R48 ;  /* 0x0000005203307224 */ /* 0x000fe200078e0230 */
[----:B------:R-:W-:Y:S01]  /*ad10*/  SHF.R.S32.HI R3, RZ, 0x18, R109 ;  /* 0x00000018ff037819 */ /* 0x000fe2000001146d */
[C---:B------:R-:W-:Y:S01]  /*ad20*/  IMAD R50, R78.reuse, R54, RZ ;  /* 0x000000364e327224 */ /* 0x040fe200078e02ff */
[----:B------:R-:W-:Y:S01]  /*ad30*/  I2IP.S8.S32.SAT R35, R51, R46, RZ ;  /* 0x0000002e33237239 */ /* 0x000fe200000014ff */
[----:B------:R-:W-:Y:S02]  /*ad40*/  IMAD R55, R78, R55, RZ ;  /* 0x000000374e377224 */ /* 0x000fe400078e02ff */
[----:B------:R-:W-:Y:S01]  /*ad50*/  IMAD R49, R0, R82, R49 ;  /* 0x0000005200317224 */ /* 0x000fe200078e0231 */
[----:B------:R-:W-:Y:S01]  /*ad60*/  I2IP.S8.S32.SAT R35, R45, R44, R35 ;  /* 0x0000002c2d237239 */ /* 0x000fe20000001423 */
[-C--:B------:R-:W-:Y:S01]  /*ad70*/  IMAD R50, R3, R82.reuse, R50 ;  /* 0x0000005203327224 */ /* 0x080fe200078e0232 */
[----:B------:R-:W-:Y:S01]  /*ad80*/  SHF.R.S32.HI R0, RZ, 0x18, R107 ;  /* 0x00000018ff007819 */ /* 0x000fe2000001146b */
[----:B------:R-:W-:Y:S01]  /*ad90*/  IMAD R55, R95, R82, R55 ;  /* 0x000000525f377224 */ /* 0x000fe200078e0237 */
[----:B------:R-:W-:Y:S01]  /*ada0*/  SHF.R.S32.HI R3, RZ, 0x18, R106 ;  /* 0x00000018ff037819 */ /* 0x000fe2000001146a */
        /* <DEDUP_REMOVED lines=11> */
[----:B------:R-:W-:Y:S01]  /*ae60*/  SHF.R.S32.HI R3, RZ, 0x18, R103 ;  /* 0x00000018ff037819 */ /* 0x000fe20000011467 */
[----:B------:R-:W-:Y:S02]  /*ae70*/  IMAD R58, R78, R62, RZ ;  /* 0x0000003e4e3a7224 */ /* 0x000fe400078e02ff */
[----:B------:R-:W-:Y:S01]  /*ae80*/  IMAD R56, R5, R82, R56 ;  /* 0x0000005205387224 */ /* 0x000fe200078e0238 */
[----:B------:R-:W-:Y:S01]  /*ae90*/  MOV R5, R102 ;  /* 0x0000006600057202 */ /* 0x000fe20000000f00 */
[----:B------:R-:W-:Y:S01]  /*aea0*/  IMAD R57, R0, R82, R57 ;  /* 0x0000005200397224 */ /* 0x000fe200078e0239 */
[----:B------:R-:W-:Y:S01]  /*aeb0*/  SHF.R.S32.HI R0, RZ, 0x18, R101 ;  /* 0x00000018ff007819 */ /* 0x000fe20000011465 */
[C---:B------:R-:W-:Y:S01]  /*aec0*/  IMAD R63, R78.reuse, R63, RZ ;  /* 0x0000003f4e3f7224 */ /* 0x040fe200078e02ff */
[----:B------:R-:W-:Y:S01]  /*aed0*/  I2IP.S8.S32.SAT R54, R59, R54, RZ ;  /* 0x000000363b367239 */ /* 0x000fe200000014ff */
[-C--:B------:R-:W-:Y:S01]  /*aee0*/  IMAD R58, R3, R82.reuse, R58 ;  /* 0x00000052033a7224 */ /* 0x080fe200078e023a */
[----:B------:R-:W-:Y:S01]  /*aef0*/  SHF.R.S32.HI R3, RZ, 0x18, R100 ;  /* 0x00000018ff037819 */ /* 0x000fe20000011464 */
[----:B------:R-:W-:Y:S01]  /*af00*/  IMAD R63, R97, R82, R63 ;  /* 0x00000052613f7224 */ /* 0x000fe200078e023f */
[----:B------:R-:W-:Y:S01]  /*af10*/  I2IP.S8.S32.SAT R49, R53, R52, R54 ;  /* 0x0000003435317239 */ /* 0x000fe20000001436 */
        /* <DEDUP_REMOVED lines=28> */
.L_x_124:
[----:B------:R-:W-:Y:S05]  /*b0e0*/  BSYNC.RECONVERGENT B0 ;  /* 0x0000000000007941 */ /* 0x000fea0003800200 */
.L_x_123:
[----:B------:R-:W-:Y:S01]  /*b0f0*/  BAR.SYNC.DEFER_BLOCKING 0x1, 0x80 ;  /* 0x0042000000007b1d */ /* 0x000fe20000010000 */
[----:B------:R-:W-:Y:S01]  /*b100*/  ISETP.NE.AND P2, PT, R168, RZ, PT ;  /* 0x000000ffa800720c */ /* 0x000fe20003f45270 */
[----:B------:R-:W-:Y:S01]  /*b110*/  IMAD.IADD R20, R75, 0x1, R150 ;  /* 0x000000014b147824 */ /* 0x000fe200078e0296 */
[----:B------:R-:W-:Y:S01]  /*b120*/  ISETP.NE.AND P0, PT, R169, 0x2, PT ;  /* 0x00000002a900780c */ /* 0x000fe20003f05270 */
[----:B------:R-:W-:Y:S01]  /*b130*/  IMAD.IADD R21, R77, 0x1, R152 ;  /* 0x000000014d157824 */ /* 0x000fe200078e0298 */
[----:B------:R-:W-:Y:S02]  /*b140*/  ISETP.NE.AND P1, PT, R76, 0x2, PT ;  /* 0x000000024c00780c */ /* 0x000fe40003f25270 */
[----:B------:R-:W-:Y:S02]  /*b150*/  SEL R0, RZ, 0x1, P0 ;  /* 0x00000001ff007807 */ /* 0x000fe40000000000 */
[----:B------:R-:W-:Y:S02]  /*b160*/  SEL R3, RZ, 0x1, P1 ;  /* 0x00000001ff037807 */ /* 0x000fe40000800000 */
[----:B------:R-:W-:Y:S02]  /*b170*/  LOP3.LUT R161, R161, R0, RZ, 0x3c, !PT ;  /* 0x00000000a1a17212 */ /* 0x000fe400078e3cff */
[----:B------:R-:W-:Y:S02]  /*b180*/  LOP3.LUT R162, R162, R3, RZ, 0x3c, !PT ;  /* 0x00000003a2a27212 */ /* 0x000fe400078e3cff */
[----:B------:R-:W-:Y:S02]  /*b190*/  @P2 R2UR UR36, R158 ;  /* 0x000000009e2422ca */ /* 0x000fe400000e0000 */
[----:B------:R-:W-:Y:S02]  /*b1a0*/  SEL R169, R169, RZ, P0 ;  /* 0x000000ffa9a97207 */ /* 0x000fe40000000000 */
[----:B------:R-:W-:Y:S01]  /*b1b0*/  SEL R76, R76, RZ, P1 ;  /* 0x000000ff4c4c7207 */ /* 0x000fe20000800000 */
[----:B------:R-:W-:Y:S10]  /*b1c0*/  @P2 BRA `(.L_x_125) ;  /* 0xffffff9800a82947 */ /* 0x000ff4000383ffff */
[----:B------:R-:W-:Y:S05]  /*b1d0*/  EXIT ;  /* 0x000000000000794d */ /* 0x000fea0003800000 */
.L_x_19:
[----:B--2---:R2:W1:Y:S02]  /*b1e0*/  SYNCS.PHASECHK.TRANS64.TRYWAIT P0, [R3+URZ+0x110], R2 ;  /* 0x00011002030075a7 */ /* 0x00446400080011ff */
[----:B-1----:R-:W-:Y:S05]  /*b1f0*/  @!P0 NANOSLEEP.SYNCS 0x989680 ;  /* 0x009896800000895d */ /* 0x002fea0003900000 */
[----:B------:R-:W1:Y:S02]  /*b200*/  @!P0 SYNCS.PHASECHK.TRANS64 P0, [R3+URZ+0x110], R2 ;  /* 0x00011002030085a7 */ /* 0x000e6400080010ff */
[----:B-1----:R-:W-:Y:S05]  /*b210*/  @!P0 BRA `(.L_x_19) ;  /* 0xfffffffc00f08947 */ /* 0x002fea000383ffff */
[----:B------:R-:W-:Y:S05]  /*b220*/  BRA `(.L_x_126) ;  /* 0xffffff6000f87947 */ /* 0x000fea000383ffff */
.L_x_22:
[----:B-1----:R-:W-:-:S07]  /*b230*/  MOV R2, UR33 ;  /* 0x0000002100027c02 */ /* 0x002fce0008000f00 */
.L_x_127:
[----:B-1----:R1:W2:Y:S02]  /*b240*/  SYNCS.PHASECHK.TRANS64.TRYWAIT P0, [R2+URZ+0x38], R5 ;  /* 0x00003805020075a7 */ /* 0x0022a400080011ff */
[----:B--2---:R-:W-:Y:S05]  /*b250*/  @!P0 NANOSLEEP.SYNCS 0x989680 ;  /* 0x009896800000895d */ /* 0x004fea0003900000 */
[----:B------:R-:W2:Y:S02]  /*b260*/  @!P0 SYNCS.PHASECHK.TRANS64 P0, [R2+URZ+0x38], R5 ;  /* 0x00003805020085a7 */ /* 0x000ea400080010ff */
[----:B--2---:R-:W-:Y:S05]  /*b270*/  @!P0 BRA `(.L_x_127) ;  /* 0xfffffffc00f08947 */ /* 0x004fea000383ffff */
[----:B------:R-:W-:Y:S05]  /*b280*/  BRA `(.L_x_21) ;  /* 0xffffff6400487947 */ /* 0x000fea000383ffff */
.L_x_28:
[----:B-1----:R-:W-:-:S07]  /*b290*/  MOV R2, UR17 ;  /* 0x0000001100027c02 */ /* 0x002fce0008000f00 */
.L_x_128:
[----:B-1----:R1:W2:Y:S02]  /*b2a0*/  SYNCS.PHASECHK.TRANS64.TRYWAIT P0, [R2+URZ+0x38], R5 ;  /* 0x00003805020075a7 */ /* 0x0022a400080011ff */
[----:B--2---:R-:W-:Y:S05]  /*b2b0*/  @!P0 NANOSLEEP.SYNCS 0x989680 ;  /* 0x009896800000895d */ /* 0x004fea0003900000 */
[----:B------:R-:W2:Y:S02]  /*b2c0*/  @!P0 SYNCS.PHASECHK.TRANS64 P0, [R2+URZ+0x38], R5 ;  /* 0x00003805020085a7 */ /* 0x000ea400080010ff */
[----:B--2---:R-:W-:Y:S05]  /*b2d0*/  @!P0 BRA `(.L_x_128) ;  /* 0xfffffffc00f08947 */ /* 0x004fea000383ffff */
[----:B------:R-:W-:Y:S05]  /*b2e0*/  BRA `(.L_x_27) ;  /* 0xffffff6400f07947 */ /* 0x000fea000383ffff */
.L_x_32:
[----:B-1----:R1:W2:Y:S02]  /*b2f0*/  SYNCS.PHASECHK.TRANS64.TRYWAIT P0, [R2+URZ+0xc0], R3 ;  /* 0x0000c003020075a7 */ /* 0x0022a400080011ff */
[----:B--2---:R-:W-:Y:S05]  /*b300*/  @!P0 NANOSLEEP.SYNCS 0x989680 ;  /* 0x009896800000895d */ /* 0x004fea0003900000 */
[----:B------:R-:W2:Y:S02]  /*b310*/  @!P0 SYNCS.PHASECHK.TRANS64 P0, [R2+URZ+0xc0], R3 ;  /* 0x0000c003020085a7 */ /* 0x000ea400080010ff */
[----:B--2---:R-:W-:Y:S05]  /*b320*/  @!P0 BRA `(.L_x_32) ;  /* 0xfffffffc00f08947 */ /* 0x004fea000383ffff */
[----:B------:R-:W-:Y:S05]  /*b330*/  BRA `(.L_x_129) ;  /* 0xffffff6800807947 */ /* 0x000fea000383ffff */
.L_x_36:
[----:B----4-:R-:W-:-:S07]  /*b340*/  MOV R0, UR5 ;  /* 0x0000000500007c02 */ /* 0x010fce0008000f00 */
.L_x_130:
[----:B-1----:R1:W2:Y:S02]  /*b350*/  SYNCS.PHASECHK.TRANS64.TRYWAIT P0, [R0+URZ], R3 ;  /* 0x00000003000075a7 */ /* 0x0022a400080011ff */
[----:B--2---:R-:W-:Y:S05]  /*b360*/  @!P0 NANOSLEEP.SYNCS 0x989680 ;  /* 0x009896800000895d */ /* 0x004fea0003900000 */
[----:B------:R-:W2:Y:S02]  /*b370*/  @!P0 SYNCS.PHASECHK.TRANS64 P0, [R0+URZ], R3 ;  /* 0x00000003000085a7 */ /* 0x000ea400080010ff */
[----:B--2---:R-:W-:Y:S05]  /*b380*/  @!P0 BRA `(.L_x_130) ;  /* 0xfffffffc00f08947 */ /* 0x004fea000383ffff */
[----:B------:R-:W-:Y:S05]  /*b390*/  BRA `(.L_x_131) ;  /* 0xffffff6c00f07947 */ /* 0x000fea000383ffff */
.L_x_37:
[----:B----4-:R-:W-:-:S07]  /*b3a0*/  MOV R0, UR5 ;  /* 0x0000000500007c02 */ /* 0x010fce0008000f00 */
.L_x_132:
[----:B-1----:R1:W2:Y:S02]  /*b3b0*/  SYNCS.PHASECHK.TRANS64.TRYWAIT P0, [R0+URZ], R3 ;  /* 0x00000003000075a7 */ /* 0x0022a400080011ff */
[----:B--2---:R-:W-:Y:S05]  /*b3c0*/  @!P0 NANOSLEEP.SYNCS 0x989680 ;  /* 0x009896800000895d */ /* 0x004fea0003900000 */
[----:B------:R-:W2:Y:S02]  /*b3d0*/  @!P0 SYNCS.PHASECHK.TRANS64 P0, [R0+URZ], R3 ;  /* 0x00000003000085a7 */ /* 0x000ea400080010ff */
[----:B--2---:R-:W-:Y:S05]  /*b3e0*/  @!P0 BRA `(.L_x_132) ;  /* 0xfffffffc00f08947 */ /* 0x004fea000383ffff */
[----:B------:R-:W-:Y:S05]  /*b3f0*/  BRA `(.L_x_133) ;  /* 0xffffff6c00fc7947 */ /* 0x000fea000383ffff */
.L_x_38:
[----:B----4-:R-:W-:-:S07]  /*b400*/  MOV R0, UR5 ;  /* 0x0000000500007c02 */ /* 0x010fce0008000f00 */
.L_x_134:
[----:B-1----:R1:W2:Y:S02]  /*b410*/  SYNCS.PHASECHK.TRANS64.TRYWAIT P0, [R0+URZ], R3 ;  /* 0x00000003000075a7 */ /* 0x0022a400080011ff */
[----:B--2---:R-:W-:Y:S05]  /*b420*/  @!P0 NANOSLEEP.SYNCS 0x989680 ;  /* 0x009896800000895d */ /* 0x004fea0003900000 */
[----:B------:R-:W2:Y:S02]  /*b430*/  @!P0 SYNCS.PHASECHK.TRANS64 P0, [R0+URZ], R3 ;  /* 0x00000003000085a7 */ /* 0x000ea400080010ff */
[----:B--2---:R-:W-:Y:S05]  /*b440*/  @!P0 BRA `(.L_x_134) ;  /* 0xfffffffc00f08947 */ /* 0x004fea000383ffff */
[----:B------:R-:W-:Y:S05]  /*b450*/  BRA `(.L_x_135) ;  /* 0xffffff7000087947 */ /* 0x000fea000383ffff */
.L_x_39:
[----:B----4-:R-:W-:-:S07]  /*b460*/  MOV R0, UR5 ;  /* 0x0000000500007c02 */ /* 0x010fce0008000f00 */
.L_x_136:
[----:B-1----:R1:W2:Y:S02]  /*b470*/  SYNCS.PHASECHK.TRANS64.TRYWAIT P0, [R0+URZ], R3 ;  /* 0x00000003000075a7 */ /* 0x0022a400080011ff */
[----:B--2---:R-:W-:Y:S05]  /*b480*/  @!P0 NANOSLEEP.SYNCS 0x989680 ;  /* 0x009896800000895d */ /* 0x004fea0003900000 */
[----:B------:R-:W2:Y:S02]  /*b490*/  @!P0 SYNCS.PHASECHK.TRANS64 P0, [R0+URZ], R3 ;  /* 0x00000003000085a7 */ /* 0x000ea400080010ff */
[----:B--2---:R-:W-:Y:S05]  /*b4a0*/  @!P0 BRA `(.L_x_136) ;  /* 0xfffffffc00f08947 */ /* 0x004fea000383ffff */
[----:B------:R-:W-:Y:S05]  /*b4b0*/  BRA `(.L_x_137) ;  /* 0xffffff7000147947 */ /* 0x000fea000383ffff */
.L_x_40:
[----:B----4-:R-:W-:-:S07]  /*b4c0*/  MOV R0, UR5 ;  /* 0x0000000500007c02 */ /* 0x010fce0008000f00 */
.L_x_138:
[----:B-1----:R1:W2:Y:S02]  /*b4d0*/  SYNCS.PHASECHK.TRANS64.TRYWAIT P0, [R0+URZ], R3 ;  /* 0x00000003000075a7 */ /* 0x0022a400080011ff */
[----:B--2---:R-:W-:Y:S05]  /*b4e0*/  @!P0 NANOSLEEP.SYNCS 0x989680 ;  /* 0x009896800000895d */ /* 0x004fea0003900000 */
[----:B------:R-:W2:Y:S02]  /*b4f0*/  @!P0 SYNCS.PHASECHK.TRANS64 P0, [R0+URZ], R3 ;  /* 0x00000003000085a7 */ /* 0x000ea400080010ff */
[----:B--2---:R-:W-:Y:S05]  /*b500*/  @!P0 BRA `(.L_x_138) ;  /* 0xfffffffc00f08947 */ /* 0x004fea000383ffff */
[----:B------:R-:W-:Y:S05]  /*b510*/  BRA `(.L_x_139) ;  /* 0xffffff7000207947 */ /* 0x000fea000383ffff */
.L_x_41:
[----:B----4-:R-:W-:-:S07]  /*b520*/  MOV R0, UR5 ;  /* 0x0000000500007c02 */ /* 0x010fce0008000f00 */
.L_x_140:
[----:B-1----:R1:W2:Y:S02]  /*b530*/  SYNCS.PHASECHK.TRANS64.TRYWAIT P0, [R0+URZ], R3 ;  /* 0x00000003000075a7 */ /* 0x0022a400080011ff */
[----:B--2---:R-:W-:Y:S05]  /*b540*/  @!P0 NANOSLEEP.SYNCS 0x989680 ;  /* 0x009896800000895d */ /* 0x004fea0003900000 */
[----:B------:R-:W2:Y:S02]  /*b550*/  @!P0 SYNCS.PHASECHK.TRANS64 P0, [R0+URZ], R3 ;  /* 0x00000003000085a7 */ /* 0x000ea400080010ff */
[----:B--2---:R-:W-:Y:S05]  /*b560*/  @!P0 BRA `(.L_x_140) ;  /* 0xfffffffc00f08947 */ /* 0x004fea000383ffff */
[----:B------:R-:W-:Y:S05]  /*b570*/  BRA `(.L_x_141) ;  /* 0xffffff70002c7947 */ /* 0x000fea000383ffff */
.L_x_44:
[----:B-1----:R1:W2:Y:S02]  /*b580*/  SYNCS.PHASECHK.TRANS64.TRYWAIT P0, [R0+URZ+0x100], R5 ;  /* 0x00010005000075a7 */ /* 0x0022a400080011ff */
[----:B--2---:R-:W-:Y:S05]  /*b590*/  @!P0 NANOSLEEP.SYNCS 0x989680 ;  /* 0x009896800000895d */ /* 0x004fea0003900000 */
[----:B------:R-:W2:Y:S02]  /*b5a0*/  @!P0 SYNCS.PHASECHK.TRANS64 P0, [R0+URZ+0x100], R5 ;  /* 0x00010005000085a7 */ /* 0x000ea400080010ff */
[----:B--2---:R-:W-:Y:S05]  /*b5b0*/  @!P0 BRA `(.L_x_44) ;  /* 0xfffffffc00f08947 */ /* 0x004fea000383ffff */
[----:B------:R-:W-:Y:S05]  /*b5c0*/  BRA `(.L_x_142) ;  /* 0xffffff7000887947 */ /* 0x000fea000383ffff */
.L_x_45:
[----:B------:R-:W-:-:S07]  /*b5d0*/  MOV R0, UR5 ;  /* 0x0000000500007c02 */ /* 0x000fce0008000f00 */
.L_x_143:
[----:B-1----:R1:W2:Y:S02]  /*b5e0*/  SYNCS.PHASECHK.TRANS64.TRYWAIT P0, [R0+URZ+0xd0], R5 ;  /* 0x0000d005000075a7 */ /* 0x0022a400080011ff */
[----:B--2---:R-:W-:Y:S05]  /*b5f0*/  @!P0 NANOSLEEP.SYNCS 0x989680 ;  /* 0x009896800000895d */ /* 0x004fea0003900000 */
[----:B------:R-:W2:Y:S02]  /*b600*/  @!P0 SYNCS.PHASECHK.TRANS64 P0, [R0+URZ+0xd0], R5 ;  /* 0x0000d005000085a7 */ /* 0x000ea400080010ff */
[----:B--2---:R-:W-:Y:S05]  /*b610*/  @!P0 BRA `(.L_x_143) ;  /* 0xfffffffc00f08947 */ /* 0x004fea000383ffff */
[----:B------:R-:W-:Y:S05]  /*b620*/  BRA `(.L_x_144) ;  /* 0xffffff7000987947 */ /* 0x000fea000383ffff */
.L_x_46:
[----:B-1----:R1:W2:Y:S02]  /*b630*/  SYNCS.PHASECHK.TRANS64.TRYWAIT P1, [R0+URZ+0xc0], R5 ;  /* 0x0000c005000075a7 */ /* 0x0022a400080211ff */
[----:B--2---:R-:W-:Y:S05]  /*b640*/  @!P1 NANOSLEEP.SYNCS 0x989680 ;  /* 0x009896800000995d */ /* 0x004fea0003900000 */
[----:B------:R-:W2:Y:S02]  /*b650*/  @!P1 SYNCS.PHASECHK.TRANS64 P1, [R0+URZ+0xc0], R5 ;  /* 0x0000c005000095a7 */ /* 0x000ea400080210ff */
[----:B--2---:R-:W-:Y:S05]  /*b660*/  @!P1 BRA `(.L_x_46) ;  /* 0xfffffffc00f09947 */ /* 0x004fea000383ffff */
[----:B------:R-:W-:Y:S05]  /*b670*/  BRA `(.L_x_145) ;  /* 0xffffff7000c87947 */ /* 0x000fea000383ffff */
.L_x_49:
[----:B------:R-:W-:-:S07]  /*b680*/  MOV R0, UR5 ;  /* 0x0000000500007c02 */ /* 0x000fce0008000f00 */
.L_x_146:
[----:B-1----:R1:W2:Y:S02]  /*b690*/  SYNCS.PHASECHK.TRANS64.TRYWAIT P0, [R0+URZ+0xd0], R3 ;  /* 0x0000d003000075a7 */ /* 0x0022a400080011ff */
[----:B--2---:R-:W-:Y:S05]  /*b6a0*/  @!P0 NANOSLEEP.SYNCS 0x989680 ;  /* 0x009896800000895d */ /* 0x004fea0003900000 */
[----:B------:R-:W2:Y:S02]  /*b6b0*/  @!P0 SYNCS.PHASECHK.TRANS64 P0, [R0+URZ+0xd0], R3 ;  /* 0x0000d003000085a7 */ /* 0x000ea400080010ff */
[----:B--2---:R-:W-:Y:S05]  /*b6c0*/  @!P0 BRA `(.L_x_146) ;  /* 0xfffffffc00f08947 */ /* 0x004fea000383ffff */
[----:B------:R-:W-:Y:S05]  /*b6d0*/  BRA `(.L_x_48) ;  /* 0xffffff74001c7947 */ /* 0x000fea000383ffff */
.L_x_56:
[----:B-1----:R1:W2:Y:S02]  /*b6e0*/  SYNCS.PHASECHK.TRANS64.TRYWAIT P1, [R0+URZ+0xc0], R5 ;  /* 0x0000c005000075a7 */ /* 0x0022a400080211ff */
[----:B--2---:R-:W-:Y:S05]  /*b6f0*/  @!P1 NANOSLEEP.SYNCS 0x989680 ;  /* 0x009896800000995d */ /* 0x004fea0003900000 */
[----:B------:R-:W2:Y:S02]  /*b700*/  @!P1 SYNCS.PHASECHK.TRANS64 P1, [R0+URZ+0xc0], R5 ;  /* 0x0000c005000095a7 */ /* 0x000ea400080210ff */
[----:B--2---:R-:W-:Y:S05]  /*b710*/  @!P1 BRA `(.L_x_56) ;  /* 0xfffffffc00f09947 */ /* 0x004fea000383ffff */
[----:B------:R-:W-:Y:S05]  /*b720*/  BRA `(.L_x_147) ;  /* 0xffffff78007c7947 */ /* 0x000fea000383ffff */
.L_x_57:
[----:B------:R-:W-:-:S07]  /*b730*/  MOV R3, UR8 ;  /* 0x0000000800037c02 */ /* 0x000fce0008000f00 */
.L_x_148:
[----:B-1----:R1:W2:Y:S02]  /*b740*/  SYNCS.PHASECHK.TRANS64.TRYWAIT P0, [R3+URZ+0xf0], R0 ;  /* 0x0000f000030075a7 */ /* 0x0022a400080011ff */
[----:B--2---:R-:W-:Y:S05]  /*b750*/  @!P0 NANOSLEEP.SYNCS 0x989680 ;  /* 0x009896800000895d */ /* 0x004fea0003900000 */
[----:B------:R-:W2:Y:S02]  /*b760*/  @!P0 SYNCS.PHASECHK.TRANS64 P0, [R3+URZ+0xf0], R0 ;  /* 0x0000f000030085a7 */ /* 0x000ea400080010ff */
[----:B--2---:R-:W-:Y:S05]  /*b770*/  @!P0 BRA `(.L_x_148) ;  /* 0xfffffffc00f08947 */ /* 0x004fea000383ffff */
[----:B------:R-:W-:Y:S05]  /*b780*/  BRA `(.L_x_149) ;  /* 0xffffff7800b47947 */ /* 0x000fea000383ffff */
.L_x_60:
[----:B------:R-:W-:Y:S07]  /*b790*/  MOV R0, UR7 ;  /* 0x0000000700007c02 */ /* 0x000fee0008000f00 */
.L_x_150:
[----:B-1----:R1:W2:Y:S02]  /*b7a0*/  SYNCS.PHASECHK.TRANS64.TRYWAIT P0, [R0+URZ], R3 ;  /* 0x00000003000075a7 */ /* 0x0022a400080011ff */
[----:B--2---:R-:W-:Y:S05]  /*b7b0*/  @!P0 NANOSLEEP.SYNCS 0x989680 ;  /* 0x009896800000895d */ /* 0x004fea0003900000 */
[----:B------:R-:W2:Y:S02]  /*b7c0*/  @!P0 SYNCS.PHASECHK.TRANS64 P0, [R0+URZ], R3 ;  /* 0x00000003000085a7 */ /* 0x000ea400080010ff */
[----:B--2---:R-:W-:Y:S05]  /*b7d0*/  @!P0 BRA `(.L_x_150) ;  /* 0xfffffffc00f08947 */ /* 0x004fea000383ffff */
[----:B------:R-:W-:Y:S05]  /*b7e0*/  BRA `(.L_x_59) ;  /* 0xffffff7800d07947 */ /* 0x000fea000383ffff */
.L_x_63:
[----:B------:R-:W-:-:S07]  /*b7f0*/  MOV R0, UR5 ;  /* 0x0000000500007c02 */ /* 0x000fce0008000f00 */
.L_x_151:
[----:B--2---:R2:W3:Y:S02]  /*b800*/  SYNCS.PHASECHK.TRANS64.TRYWAIT P0, [R0+URZ], R3 ;  /* 0x00000003000075a7 */ /* 0x0044e400080011ff */
[----:B---3--:R-:W-:Y:S05]  /*b810*/  @!P0 NANOSLEEP.SYNCS 0x989680 ;  /* 0x009896800000895d */ /* 0x008fea0003900000 */
[----:B------:R-:W3:Y:S02]  /*b820*/  @!P0 SYNCS.PHASECHK.TRANS64 P0, [R0+URZ], R3 ;  /* 0x00000003000085a7 */ /* 0x000ee400080010ff */
[----:B---3--:R-:W-:Y:S05]  /*b830*/  @!P0 BRA `(.L_x_151) ;  /* 0xfffffffc00f08947 */ /* 0x008fea000383ffff */
[----:B------:R-:W-:Y:S05]  /*b840*/  BRA `(.L_x_152) ;  /* 0xffffff7c00847947 */ /* 0x000fea000383ffff */
.L_x_64:
[----:B------:R-:W-:-:S07]  /*b850*/  MOV R0, UR7 ;  /* 0x0000000700007c02 */ /* 0x000fce0008000f00 */
.L_x_153:
[----:B--2---:R2:W3:Y:S02]  /*b860*/  SYNCS.PHASECHK.TRANS64.TRYWAIT P0, [R0+URZ], R3 ;  /* 0x00000003000075a7 */ /* 0x0044e400080011ff */
[----:B---3--:R-:W-:Y:S05]  /*b870*/  @!P0 NANOSLEEP.SYNCS 0x989680 ;  /* 0x009896800000895d */ /* 0x008fea0003900000 */
[----:B------:R-:W3:Y:S02]  /*b880*/  @!P0 SYNCS.PHASECHK.TRANS64 P0, [R0+URZ], R3 ;  /* 0x00000003000085a7 */ /* 0x000ee400080010ff */
[----:B---3--:R-:W-:Y:S05]  /*b890*/  @!P0 BRA `(.L_x_153) ;  /* 0xfffffffc00f08947 */ /* 0x008fea000383ffff */
[----:B------:R-:W-:Y:S05]  /*b8a0*/  BRA `(.L_x_154) ;  /* 0xffffff7c00907947 */ /* 0x000fea000383ffff */
.L_x_69:
[----:B--2---:R2:W3:Y:S02]  /*b8b0*/  SYNCS.PHASECHK.TRANS64.TRYWAIT P0, [R0+URZ+0xc0], R3 ;  /* 0x0000c003000075a7 */ /* 0x0044e400080011ff */
[----:B---3--:R-:W-:Y:S05]  /*b8c0*/  @!P0 NANOSLEEP.SYNCS 0x989680 ;  /* 0x009896800000895d */ /* 0x008fea0003900000 */
[----:B------:R-:W3:Y:S02]  /*b8d0*/  @!P0 SYNCS.PHASECHK.TRANS64 P0, [R0+URZ+0xc0], R3 ;  /* 0x0000c003000085a7 */ /* 0x000ee400080010ff */
[----:B---3--:R-:W-:Y:S05]  /*b8e0*/  @!P0 BRA `(.L_x_69) ;  /* 0xfffffffc00f08947 */ /* 0x008fea000383ffff */
[----:B------:R-:W-:Y:S05]  /*b8f0*/  BRA `(.L_x_155) ;  /* 0xffffff80009c7947 */ /* 0x000fea000383ffff */
.L_x_72:
[----:B------:R-:W-:Y:S07]  /*b900*/  MOV R0, UR7 ;  /* 0x0000000700007c02 */ /* 0x000fee0008000f00 */
.L_x_156:
[----:B--2---:R2:W3:Y:S02]  /*b910*/  SYNCS.PHASECHK.TRANS64.TRYWAIT P0, [R0+URZ+0xb8], R3 ;  /* 0x0000b803000075a7 */ /* 0x0044e400080011ff */
[----:B---3--:R-:W-:Y:S05]  /*b920*/  @!P0 NANOSLEEP.SYNCS 0x989680 ;  /* 0x009896800000895d */ /* 0x008fea0003900000 */
[----:B------:R-:W3:Y:S02]  /*b930*/  @!P0 SYNCS.PHASECHK.TRANS64 P0, [R0+URZ+0xb8], R3 ;  /* 0x0000b803000085a7 */ /* 0x000ee400080010ff */
[----:B---3--:R-:W-:Y:S05]  /*b940*/  @!P0 BRA `(.L_x_156) ;  /* 0xfffffffc00f08947 */ /* 0x008fea000383ffff */
[----:B------:R-:W-:Y:S05]  /*b950*/  BRA `(.L_x_71) ;  /* 0xffffff84007c7947 */ /* 0x000fea000383ffff */
.L_x_75:
[----:B------:R-:W-:Y:S07]  /*b960*/  MOV R3, UR7 ;  /* 0x0000000700037c02 */ /* 0x000fee0008000f00 */
.L_x_157:
[----:B-1----:R1:W2:Y:S02]  /*b970*/  SYNCS.PHASECHK.TRANS64.TRYWAIT P0, [R3+URZ+0x90], R12 ;  /* 0x0000900c030075a7 */ /* 0x0022a400080011ff */
[----:B--2---:R-:W-:Y:S05]  /*b980*/  @!P0 NANOSLEEP.SYNCS 0x989680 ;  /* 0x009896800000895d */ /* 0x004fea0003900000 */
[----:B------:R-:W2:Y:S02]  /*b990*/  @!P0 SYNCS.PHASECHK.TRANS64 P0, [R3+URZ+0x90], R12 ;  /* 0x0000900c030085a7 */ /* 0x000ea400080010ff */
[----:B--2---:R-:W-:Y:S05]  /*b9a0*/  @!P0 BRA `(.L_x_157) ;  /* 0xfffffffc00f08947 */ /* 0x004fea000383ffff */
[----:B------:R-:W-:Y:S05]  /*b9b0*/  BRA `(.L_x_158) ;  /* 0xffffff8400f47947 */ /* 0x000fea000383ffff */
.L_x_76:
[----:B-1----:R-:W-:Y:S07]  /*b9c0*/  MOV R3, UR7 ;  /* 0x0000000700037c02 */ /* 0x002fee0008000f00 */
.L_x_159:
[----:B-1----:R1:W2:Y:S02]  /*b9d0*/  SYNCS.PHASECHK.TRANS64.TRYWAIT P0, [R3+URZ+0x98], R12 ;  /* 0x0000980c030075a7 */ /* 0x0022a400080011ff */
[----:B--2---:R-:W-:Y:S05]  /*b9e0*/  @!P0 NANOSLEEP.SYNCS 0x989680 ;  /* 0x009896800000895d */ /* 0x004fea0003900000 */
[----:B------:R-:W2:Y:S02]  /*b9f0*/  @!P0 SYNCS.PHASECHK.TRANS64 P0, [R3+URZ+0x98], R12 ;  /* 0x0000980c030085a7 */ /* 0x000ea400080010ff */
[----:B--2---:R-:W-:Y:S05]  /*ba00*/  @!P0 BRA `(.L_x_159) ;  /* 0xfffffffc00f08947 */ /* 0x004fea000383ffff */
[----:B------:R-:W-:Y:S05]  /*ba10*/  BRA `(.L_x_160) ;  /* 0xffffff8800307947 */ /* 0x000fea000383ffff */
.L_x_77:
[----:B-1----:R-:W-:Y:S07]  /*ba20*/  MOV R3, UR7 ;  /* 0x0000000700037c02 */ /* 0x002fee0008000f00 */
.L_x_161:
[----:B-1----:R1:W2:Y:S02]  /*ba30*/  SYNCS.PHASECHK.TRANS64.TRYWAIT P0, [R3+URZ+0xa0], R12 ;  /* 0x0000a00c030075a7 */ /* 0x0022a400080011ff */
[----:B--2---:R-:W-:Y:S05]  /*ba40*/  @!P0 NANOSLEEP.SYNCS 0x989680 ;  /* 0x009896800000895d */ /* 0x004fea0003900000 */
[----:B------:R-:W2:Y:S02]  /*ba50*/  @!P0 SYNCS.PHASECHK.TRANS64 P0, [R3+URZ+0xa0], R12 ;  /* 0x0000a00c030085a7 */ /* 0x000ea400080010ff */
[----:B--2---:R-:W-:Y:S05]  /*ba60*/  @!P0 BRA `(.L_x_161) ;  /* 0xfffffffc00f08947 */ /* 0x004fea000383ffff */
[----:B------:R-:W-:Y:S05]  /*ba70*/  BRA `(.L_x_162) ;  /* 0xffffff8800787947 */ /* 0x000fea000383ffff */
.L_x_78:
[----:B------:R-:W-:Y:S07]  /*ba80*/  MOV R3, UR7 ;  /* 0x0000000700037c02 */ /* 0x000fee0008000f00 */
.L_x_163:
[----:B-1----:R1:W2:Y:S02]  /*ba90*/  SYNCS.PHASECHK.TRANS64.TRYWAIT P0, [R3+URZ+0xa8], R12 ;  /* 0x0000a80c030075a7 */ /* 0x0022a400080011ff */
[----:B--2---:R-:W-:Y:S05]  /*baa0*/  @!P0 NANOSLEEP.SYNCS 0x989680 ;  /* 0x009896800000895d */ /* 0x004fea0003900000 */
[----:B------:R-:W2:Y:S02]  /*bab0*/  @!P0 SYNCS.PHASECHK.TRANS64 P0, [R3+URZ+0xa8], R12 ;  /* 0x0000a80c030085a7 */ /* 0x000ea400080010ff */
[----:B--2---:R-:W-:Y:S05]  /*bac0*/  @!P0 BRA `(.L_x_163) ;  /* 0xfffffffc00f08947 */ /* 0x004fea000383ffff */
[----:B------:R-:W-:Y:S05]  /*bad0*/  BRA `(.L_x_164) ;  /* 0xffffff8c00007947 */ /* 0x000fea000383ffff */
.L_x_80:
[----:B------:R-:W-:-:S07]  /*bae0*/  MOV R0, UR7 ;  /* 0x0000000700007c02 */ /* 0x000fce0008000f00 */
.L_x_165:
[----:B-1----:R1:W3:Y:S02]  /*baf0*/  SYNCS.PHASECHK.TRANS64.TRYWAIT P0, [R0+URZ+0x90], R3 ;  /* 0x00009003000075a7 */ /* 0x0022e400080011ff */
[----:B---3--:R-:W-:Y:S05]  /*bb00*/  @!P0 NANOSLEEP.SYNCS 0x989680 ;  /* 0x009896800000895d */ /* 0x008fea0003900000 */
[----:B------:R-:W3:Y:S02]  /*bb10*/  @!P0 SYNCS.PHASECHK.TRANS64 P0, [R0+URZ+0x90], R3 ;  /* 0x00009003000085a7 */ /* 0x000ee400080010ff */
[----:B---3--:R-:W-:Y:S05]  /*bb20*/  @!P0 BRA `(.L_x_165) ;  /* 0xfffffffc00f08947 */ /* 0x008fea000383ffff */
[----:B------:R-:W-:Y:S05]  /*bb30*/  BRA `(.L_x_166) ;  /* 0xffffff8c00707947 */ /* 0x000fea000383ffff */
.L_x_81:
[----:B-1----:R-:W-:-:S07]  /*bb40*/  MOV R0, UR7 ;  /* 0x0000000700007c02 */ /* 0x002fce0008000f00 */
.L_x_167:
[----:B-1----:R1:W3:Y:S02]  /*bb50*/  SYNCS.PHASECHK.TRANS64.TRYWAIT P0, [R0+URZ+0x98], R3 ;  /* 0x00009803000075a7 */ /* 0x0022e400080011ff */
[----:B---3--:R-:W-:Y:S05]  /*bb60*/  @!P0 NANOSLEEP.SYNCS 0x989680 ;  /* 0x009896800000895d */ /* 0x008fea0003900000 */
[----:B------:R-:W3:Y:S02]  /*bb70*/  @!P0 SYNCS.PHASECHK.TRANS64 P0, [R0+URZ+0x98], R3 ;  /* 0x00009803000085a7 */ /* 0x000ee400080010ff */
[----:B---3--:R-:W-:Y:S05]  /*bb80*/  @!P0 BRA `(.L_x_167) ;  /* 0xfffffffc00f08947 */ /* 0x008fea000383ffff */
[----:B------:R-:W-:Y:S05]  /*bb90*/  BRA `(.L_x_168) ;  /* 0xffffff8c00607947 */ /* 0x000fea000383ffff */
.L_x_82:
[----:B-1----:R-:W-:-:S07]  /*bba0*/  MOV R0, UR7 ;  /* 0x0000000700007c02 */ /* 0x002fce0008000f00 */
.L_x_169:
[----:B-1----:R1:W3:Y:S02]  /*bbb0*/  SYNCS.PHASECHK.TRANS64.TRYWAIT P0, [R0+URZ+0xa0], R3 ;  /* 0x0000a003000075a7 */ /* 0x0022e400080011ff */
[----:B---3--:R-:W-:Y:S05]  /*bbc0*/  @!P0 NANOSLEEP.SYNCS 0x989680 ;  /* 0x009896800000895d */ /* 0x008fea0003900000 */
[----:B------:R-:W3:Y:S02]  /*bbd0*/  @!P0 SYNCS.PHASECHK.TRANS64 P0, [R0+URZ+0xa0], R3 ;  /* 0x0000a003000085a7 */ /* 0x000ee400080010ff */
[----:B---3--:R-:W-:Y:S05]  /*bbe0*/  @!P0 BRA `(.L_x_169) ;  /* 0xfffffffc00f08947 */ /* 0x008fea000383ffff */
[----:B------:R-:W-:Y:S05]  /*bbf0*/  BRA `(.L_x_170) ;  /* 0xffffff8c00507947 */ /* 0x000fea000383ffff */
.L_x_84:
[----:B--2---:R2:W4:Y:S02]  /*bc00*/  SYNCS.PHASECHK.TRANS64.TRYWAIT P0, [R0+URZ+0xc0], R3 ;  /* 0x0000c003000075a7 */ /* 0x00452400080011ff */
[----:B----4-:R-:W-:Y:S05]  /*bc10*/  @!P0 NANOSLEEP.SYNCS 0x989680 ;  /* 0x009896800000895d */ /* 0x010fea0003900000 */
[----:B------:R-:W4:Y:S02]  /*bc20*/  @!P0 SYNCS.PHASECHK.TRANS64 P0, [R0+URZ+0xc0], R3 ;  /* 0x0000c003000085a7 */ /* 0x000f2400080010ff */
[----:B----4-:R-:W-:Y:S05]  /*bc30*/  @!P0 BRA `(.L_x_84) ;  /* 0xfffffffc00f08947 */ /* 0x010fea000383ffff */
[----:B------:R-:W-:Y:S05]  /*bc40*/  BRA `(.L_x_171) ;  /* 0xffffff90001c7947 */ /* 0x000fea000383ffff */
.L_x_95:
[----:B-1----:R1:W3:Y:S02]  /*bc50*/  SYNCS.PHASECHK.TRANS64.TRYWAIT P1, [R3+URZ+0x70], R0 ;  /* 0x00007000030075a7 */ /* 0x0022e400080211ff */
[----:B---3--:R-:W-:Y:S05]  /*bc60*/  @!P1 NANOSLEEP.SYNCS 0x989680 ;  /* 0x009896800000995d */ /* 0x008fea0003900000 */
[----:B------:R-:W3:Y:S02]  /*bc70*/  @!P1 SYNCS.PHASECHK.TRANS64 P1, [R3+URZ+0x70], R0 ;  /* 0x00007000030095a7 */ /* 0x000ee400080210ff */
[----:B---3--:R-:W-:Y:S05]  /*bc80*/  @!P1 BRA `(.L_x_95) ;  /* 0xfffffffc00f09947 */ /* 0x008fea000383ffff */
[----:B------:R-:W-:Y:S05]  /*bc90*/  BRA `(.L_x_94) ;  /* 0xffffff9c00447947 */ /* 0x000fea000383ffff */
.L_x_97:
[----:B---3--:R3:W4:Y:S02]  /*bca0*/  SYNCS.PHASECHK.TRANS64.TRYWAIT P0, [R108+URZ+0xe0], R5 ;  /* 0x0000e0056c0075a7 */ /* 0x00872400080011ff */
[----:B----4-:R-:W-:Y:S05]  /*bcb0*/  @!P0 NANOSLEEP.SYNCS 0x989680 ;  /* 0x009896800000895d */ /* 0x010fea0003900000 */
[----:B------:R-:W4:Y:S02]  /*bcc0*/  @!P0 SYNCS.PHASECHK.TRANS64 P0, [R108+URZ+0xe0], R5 ;  /* 0x0000e0056c0085a7 */ /* 0x000f2400080010ff */
[----:B----4-:R-:W-:Y:S05]  /*bcd0*/  @!P0 BRA `(.L_x_97) ;  /* 0xfffffffc00f08947 */ /* 0x010fea000383ffff */
[----:B------:R-:W-:Y:S05]  /*bce0*/  BRA `(.L_x_96) ;  /* 0xffffff9c00a07947 */ /* 0x000fea000383ffff */
.L_x_105:
[----:B--2---:R2:W3:Y:S02]  /*bcf0*/  SYNCS.PHASECHK.TRANS64.TRYWAIT P0, [R118+URZ+0x70], R3 ;  /* 0x00007003760075a7 */ /* 0x0044e400080011ff */
[----:B---3--:R-:W-:Y:S05]  /*bd00*/  @!P0 NANOSLEEP.SYNCS 0x989680 ;  /* 0x009896800000895d */ /* 0x008fea0003900000 */
[----:B------:R-:W3:Y:S02]  /*bd10*/  @!P0 SYNCS.PHASECHK.TRANS64 P0, [R118+URZ+0x70], R3 ;  /* 0x00007003760085a7 */ /* 0x000ee400080010ff */
[----:B---3--:R-:W-:Y:S05]  /*bd20*/  @!P0 BRA `(.L_x_105) ;  /* 0xfffffffc00f08947 */ /* 0x008fea000383ffff */
[----:B------:R-:W-:Y:S05]  /*bd30*/  BRA `(.L_x_104) ;  /* 0xffffffb000a47947 */ /* 0x000fea000383ffff */
.L_x_113:
[----:B--2---:R2:W3:Y:S02]  /*bd40*/  SYNCS.PHASECHK.TRANS64.TRYWAIT P0, [R0+URZ+0x70], R7 ;  /* 0x00007007000075a7 */ /* 0x0044e400080011ff */
[----:B---3--:R-:W-:Y:S05]  /*bd50*/  @!P0 NANOSLEEP.SYNCS 0x989680 ;  /* 0x009896800000895d */ /* 0x008fea0003900000 */
[----:B------:R-:W3:Y:S02]  /*bd60*/  @!P0 SYNCS.PHASECHK.TRANS64 P0, [R0+URZ+0x70], R7 ;  /* 0x00007007000085a7 */ /* 0x000ee400080010ff */
[----:B---3--:R-:W-:Y:S05]  /*bd70*/  @!P0 BRA `(.L_x_113) ;  /* 0xfffffffc00f08947 */ /* 0x008fea000383ffff */
[----:B------:R-:W-:Y:S05]  /*bd80*/  BRA `(.L_x_112) ;  /* 0xffffffc400f87947 */ /* 0x000fea000383ffff */
.L_x_121:
[----:B--2---:R2:W3:Y:S02]  /*bd90*/  SYNCS.PHASECHK.TRANS64.TRYWAIT P0, [R0+URZ+0x70], R5 ;  /* 0x00007005000075a7 */ /* 0x0044e400080011ff */
[----:B---3--:R-:W-:Y:S05]  /*bda0*/  @!P0 NANOSLEEP.SYNCS 0x989680 ;  /* 0x009896800000895d */ /* 0x008fea0003900000 */
[----:B------:R-:W3:Y:S02]  /*bdb0*/  @!P0 SYNCS.PHASECHK.TRANS64 P0, [R0+URZ+0x70], R5 ;  /* 0x00007005000085a7 */ /* 0x000ee400080010ff */
[----:B---3--:R-:W-:Y:S05]  /*bdc0*/  @!P0 BRA `(.L_x_121) ;  /* 0xfffffffc00f08947 */ /* 0x008fea000383ffff */
[----:B------:R-:W-:Y:S05]  /*bdd0*/  BRA `(.L_x_120) ;  /* 0xffffffdc00587947 */ /* 0x000fea000383ffff */
        .weak           $__internal_0_$__cuda_sm10x_tcgen05_guardrail_trap_col_being_dealloced_not_returned_by_alloc
        .type           $__internal_0_$__cuda_sm10x_tcgen05_guardrail_trap_col_being_dealloced_not_returned_by_alloc,@function
        .size           $__internal_0_$__cuda_sm10x_tcgen05_guardrail_trap_col_being_dealloced_not_returned_by_alloc,($__internal_1_$__cuda_sm10x_tcgen05_guardrail_trap_phase_invalid_during_alloc - $__internal_0_$__cuda_sm10x_tcgen05_guardrail_trap_col_being_dealloced_not_returned_by_alloc)
$__internal_0_$__cuda_sm10x_tcgen05_guardrail_trap_col_being_dealloced_not_returned_by_alloc:
[----:B------:R-:W-:Y:S05]  /*bde0*/  BPT.TRAP 0x1 ;  /* 0x000000040000795c */ /* 0x000fea0000300000 */
[----:B------:R-:W-:-:S04]  /*bdf0*/  HFMA2 R3, -RZ, RZ, 0, 0 ;  /* 0x00000000ff037431 */ /* 0x000fc800000001ff */
[----:B------:R-:W-:Y:S05]  /*be00*/  RET.REL.NODEC R2 `(_ZN7cutlass13device_kernelINS_4gemm6kernel13GemmUniversalIN4cute5tupleIJiiiiEEENS1_10collective13CollectiveMmaINS1_35MainloopSm100TmaUmmaWarpSpecializedILi7ELi2ELi2ENS5_IJNS4_1CILi1EEESB_SB_EEEEENS5_IJNSA_ILi128EEENSA_ILi256EEENSA_ILi64EEEEEEaNS5_IJlSB_lEEEaSI_NS4_8TiledMMAINS4_8MMA_AtomIJNS4_15SM100_MMA_S8_SSIaaiLi128ELi256ELNS4_4UMMA5MajorE0ELSN_0ELNSM_8SaturateE0EEEEEENS4_6LayoutISC_NS5_IJNSA_ILi0EEESS_SS_EEEEENS5_IJNS4_10UnderscoreESV_SV_EEEEENS4_13SM90_TMA_LOADENS4_14ComposedLayoutINS4_7SwizzleILi2ELi4ELi3EEENS4_18smem_ptr_flag_bitsILi8EEENSR_INS5_IJNSA_ILi8EEESG_EEENS5_IJSG_SB_EEEEEEEvNS4_8identityESY_S18_vS19_EENS_8epilogue10collective18CollectiveEpilogueINS1B_23Sm100TmaWarpSpecializedILi4ELi2ELi64ELb0ELb0EEEJSH_NS5_IJNSR_ISE_SB_EENSR_ISG_SB_EEEEEaSI_aSI_NS1B_6fusion15FusionCallbacksIS1F_NS1J_17LinearCombinationIaiaiLNS_15FloatRoundStyleE2EEESH_S1I_JEEENS4_5SM1004TMEM4LOAD26SM100_TMEM_LOAD_32dp32b64xESY_S18_NS4_39AutoVectorizingCopyWithAssumedAlignmentILi128EEENS4_14SM90_TMA_STOREES18_S1U_S1U_EEEvvEEEEvNT_6ParamsE) ;  /* 0xffffff40027c7950 */ /* 0x000fea0003c3ffff */
        .weak           $__internal_1_$__cuda_sm10x_tcgen05_guardrail_trap_phase_invalid_during_alloc
        .type           $__internal_1_$__cuda_sm10x_tcgen05_guardrail_trap_phase_invalid_during_alloc,@function
        .size           $__internal_1_$__cuda_sm10x_tcgen05_guardrail_trap_phase_invalid_during_alloc,($__internal_2_$__cuda_sm10x_tcgen05_guardrail_trap_unallocated_columns_being_dealloced - $__internal_1_$__cuda_sm10x_tcgen05_guardrail_trap_phase_invalid_during_alloc)
$__internal_1_$__cuda_sm10x_tcgen05_guardrail_trap_phase_invalid_during_alloc:
[----:B------:R-:W-:Y:S05]  /*be10*/  BPT.TRAP 0x1 ;  /* 0x000000040000795c */ /* 0x000fea0000300000 */
[----:B------:R-:W-:-:S04]  /*be20*/  MOV R3, 0x0 ;  /* 0x0000000000037802 */ /* 0x000fc80000000f00 */
[----:B------:R-:W-:Y:S05]  /*be30*/  RET.REL.NODEC R2 `(_ZN7cutlass13device_kernelINS_4gemm6kernel13GemmUniversalIN4cute5tupleIJiiiiEEENS1_10collective13CollectiveMmaINS1_35MainloopSm100TmaUmmaWarpSpecializedILi7ELi2ELi2ENS5_IJNS4_1CILi1EEESB_SB_EEEEENS5_IJNSA_ILi128EEENSA_ILi256EEENSA_ILi64EEEEEEaNS5_IJlSB_lEEEaSI_NS4_8TiledMMAINS4_8MMA_AtomIJNS4_15SM100_MMA_S8_SSIaaiLi128ELi256ELNS4_4UMMA5MajorE0ELSN_0ELNSM_8SaturateE0EEEEEENS4_6LayoutISC_NS5_IJNSA_ILi0EEESS_SS_EEEEENS5_IJNS4_10UnderscoreESV_SV_EEEEENS4_13SM90_TMA_LOADENS4_14ComposedLayoutINS4_7SwizzleILi2ELi4ELi3EEENS4_18smem_ptr_flag_bitsILi8EEENSR_INS5_IJNSA_ILi8EEESG_EEENS5_IJSG_SB_EEEEEEEvNS4_8identityESY_S18_vS19_EENS_8epilogue10collective18CollectiveEpilogueINS1B_23Sm100TmaWarpSpecializedILi4ELi2ELi64ELb0ELb0EEEJSH_NS5_IJNSR_ISE_SB_EENSR_ISG_SB_EEEEEaSI_aSI_NS1B_6fusion15FusionCallbacksIS1F_NS1J_17LinearCombinationIaiaiLNS_15FloatRoundStyleE2EEESH_S1I_JEEENS4_5SM1004TMEM4LOAD26SM100_TMEM_LOAD_32dp32b64xESY_S18_NS4_39AutoVectorizingCopyWithAssumedAlignmentILi128EEENS4_14SM90_TMA_STOREES18_S1U_S1U_EEEvvEEEEvNT_6ParamsE) ;  /* 0xffffff4002707950 */ /* 0x000fea0003c3ffff */
        .weak           $__internal_2_$__cuda_sm10x_tcgen05_guardrail_trap_unallocated_columns_being_dealloced
        .type           $__internal_2_$__cuda_sm10x_tcgen05_guardrail_trap_unallocated_columns_being_dealloced,@function
        .size           $__internal_2_$__cuda_sm10x_tcgen05_guardrail_trap_unallocated_columns_being_dealloced,(.L_x_173 - $__internal_2_$__cuda_sm10x_tcgen05_guardrail_trap_unallocated_columns_being_dealloced)
$__internal_2_$__cuda_sm10x_tcgen05_guardrail_trap_unallocated_columns_being_dealloced:
[----:B------:R-:W-:Y:S05]  /*be40*/  BPT.TRAP 0x1 ;  /* 0x000000040000795c */ /* 0x000fea0000300000 */
[----:B------:R-:W-:-:S04]  /*be50*/  HFMA2 R3, -RZ, RZ, 0, 0 ;  /* 0x00000000ff037431 */ /* 0x000fc800000001ff */
[----:B------:R-:W-:Y:S05]  /*be60*/  RET.REL.NODEC R2 `(_ZN7cutlass13device_kernelINS_4gemm6kernel13GemmUniversalIN4cute5tupleIJiiiiEEENS1_10collective13CollectiveMmaINS1_35MainloopSm100TmaUmmaWarpSpecializedILi7ELi2ELi2ENS5_IJNS4_1CILi1EEESB_SB_EEEEENS5_IJNSA_ILi128EEENSA_ILi256EEENSA_ILi64EEEEEEaNS5_IJlSB_lEEEaSI_NS4_8TiledMMAINS4_8MMA_AtomIJNS4_15SM100_MMA_S8_SSIaaiLi128ELi256ELNS4_4UMMA5MajorE0ELSN_0ELNSM_8SaturateE0EEEEEENS4_6LayoutISC_NS5_IJNSA_ILi0EEESS_SS_EEEEENS5_IJNS4_10UnderscoreESV_SV_EEEEENS4_13SM90_TMA_LOADENS4_14ComposedLayoutINS4_7SwizzleILi2ELi4ELi3EEENS4_18smem_ptr_flag_bitsILi8EEENSR_INS5_IJNSA_ILi8EEESG_EEENS5_IJSG_SB_EEEEEEEvNS4_8identityESY_S18_vS19_EENS_8epilogue10collective18CollectiveEpilogueINS1B_23Sm100TmaWarpSpecializedILi4ELi2ELi64ELb0ELb0EEEJSH_NS5_IJNSR_ISE_SB_EENSR_ISG_SB_EEEEEaSI_aSI_NS1B_6fusion15FusionCallbacksIS1F_NS1J_17LinearCombinationIaiaiLNS_15FloatRoundStyleE2EEESH_S1I_JEEENS4_5SM1004TMEM4LOAD26SM100_TMEM_LOAD_32dp32b64xESY_S18_NS4_39AutoVectorizingCopyWithAssumedAlignmentILi128EEENS4_14SM90_TMA_STOREES18_S1U_S1U_EEEvvEEEEvNT_6ParamsE) ;  /* 0xffffff4002647950 */ /* 0x000fea0003c3ffff */
.L_x_172:
[----:B------:R-:W-:-:S00]  /*be70*/  BRA `(.L_x_172) ;  /* 0xfffffffc00fc7947 */ /* 0x000fc0000383ffff */
[----:B------:R-:W-:-:S00]  /*be80*/  NOP ;  /* 0x0000000000007918 */ /* 0x000fc00000000000 */
[----:B------:R-:W-:-:S00]  /*be90*/  NOP ;  /* 0x0000000000007918 */ /* 0x000fc00000000000 */
[----:B------:R-:W-:-:S00]  /*bea0*/  NOP ;  /* 0x0000000000007918 */ /* 0x000fc00000000000 */
[----:B------:R-:W-:-:S00]  /*beb0*/  NOP ;  /* 0x0000000000007918 */ /* 0x000fc00000000000 */
[----:B------:R-:W-:-:S00]  /*bec0*/  NOP ;  /* 0x0000000000007918 */ /* 0x000fc00000000000 */
[----:B------:R-:W-:-:S00]  /*bed0*/  NOP ;  /* 0x0000000000007918 */ /* 0x000fc00000000000 */
[----:B------:R-:W-:-:S00]  /*bee0*/  NOP ;  /* 0x0000000000007918 */ /* 0x000fc00000000000 */
[----:B------:R-:W-:-:S00]  /*bef0*/  NOP ;  /* 0x0000000000007918 */ /* 0x000fc00000000000 */
.L_x_173:


//--------------------- .nv.global.init           --------------------------
	.section	.nv.global.init,"aw",@progbits
.nv.global.init:
	.type		$str$27,@object
	.size		$str$27,($str$28 - $str$27)
$str$27:
        /*0000*/ 	.byte	0x28, 0x61, 0x64, 0x64, 0x72, 0x65, 0x73, 0x73, 0x20, 0x26, 0x20, 0x6d, 0x61, 0x73, 0x6b, 0x29
        /*0010*/ 	.byte	0x20, 0x3d, 0x3d, 0x20, 0x30, 0x00
	.type		$str$28,@object
	.size		$str$28,($str$26 - $str$28)
$str$28:
        /*0016*/ 	.byte	0x2f, 0x74, 0x6d, 0x70, 0x2f, 0x63, 0x75, 0x74, 0x6c, 0x61, 0x73, 0x73, 0x5f, 0x73, 0x77, 0x65
        /*0026*/ 	.byte	0x65, 0x70, 0x5f, 0x73, 0x72, 0x63, 0x2f, 0x69, 0x6e, 0x63, 0x6c, 0x75, 0x64, 0x65, 0x2f, 0x63
        /*0036*/ 	.byte	0x75, 0x74, 0x65, 0x2f, 0x70, 0x6f, 0x69, 0x6e, 0x74, 0x65, 0x72, 0x5f, 0x66, 0x6c, 0x61, 0x67
        /*0046*/ 	.byte	0x67, 0x65, 0x64, 0x2e, 0x68, 0x70, 0x70, 0x00
	.type		$str$26,@object
	.size		$str$26,($str$25 - $str$26)
$str$26:
        /*004e*/ 	.byte	0x2f, 0x74, 0x6d, 0x70, 0x2f, 0x63, 0x75, 0x74, 0x6c, 0x61, 0x73, 0x73, 0x5f, 0x73, 0x77, 0x65
        /*005e*/ 	.byte	0x65, 0x70, 0x5f, 0x73, 0x72, 0x63, 0x2f, 0x69, 0x6e, 0x63, 0x6c, 0x75, 0x64, 0x65, 0x2f, 0x63
        /*006e*/ 	.byte	0x75, 0x74, 0x65, 0x2f, 0x61, 0x74, 0x6f, 0x6d, 0x2f, 0x63, 0x6f, 0x70, 0x79, 0x5f, 0x74, 0x72
        /*007e*/ 	.byte	0x61, 0x69, 0x74, 0x73, 0x5f, 0x73, 0x6d, 0x31, 0x30, 0x30, 0x2e, 0x68, 0x70, 0x70, 0x00
	.type		$str$25,@object
	.size		$str$25,(__unnamed_1 - $str$25)
$str$25:
        /*008d*/ 	.byte	0x28, 0x28, 0x75, 0x69, 0x6e, 0x74, 0x33, 0x32, 0x5f, 0x74, 0x28, 0x74, 0x68, 0x72, 0x65, 0x61
        /*009d*/ 	.byte	0x64, 0x49, 0x64, 0x78, 0x2e, 0x78, 0x29, 0x20, 0x2f, 0x20, 0x33, 0x32, 0x29, 0x20, 0x25, 0x20
        /*00ad*/ 	.byte	0x34, 0x29, 0x20, 0x3d, 0x3d, 0x20, 0x28, 0x28, 0x28, 0x74, 0x6d, 0x65, 0x6d, 0x5f, 0x61, 0x64
        /*00bd*/ 	.byte	0x64, 0x72, 0x20, 0x3e, 0x3e, 0x20, 0x31, 0x36, 0x29, 0x20, 0x2f, 0x20, 0x33, 0x32, 0x29, 0x20
        /*00cd*/ 	.byte	0x25, 0x20, 0x34, 0x29, 0x00
	.type		__unnamed_1,@object
	.size		__unnamed_1,(__unnamed_2 - __unnamed_1)
__unnamed_1:
        /*00d2*/ 	.byte	0x61, 0x75, 0x74, 0x6f, 0x20, 0x63, 0x75, 0x74, 0x65, 0x3a, 0x3a, 0x61, 0x73, 0x5f, 0x70, 0x6f
        /* <DEDUP_REMOVED lines=24> */
        /*0262*/ 	.byte	0x5d, 0x00
	.type		__unnamed_2,@object
	.size		__unnamed_2,(__unnamed_3 - __unnamed_2)
__unnamed_2:
        /* <DEDUP_REMOVED lines=26> */
	.type		__unnamed_3,@object
	.size		__unnamed_3,(.L_3 - __unnamed_3)
__unnamed_3:
        /* <DEDUP_REMOVED lines=42> */
        /*0696*/ 	.byte	0x43, 0x3c, 0x30, 0x3e, 0x3e, 0x3e, 0x3e, 0x5d, 0x00
.L_3:


//--------------------- .nv.shared._ZN7cutlass13device_kernelINS_4gemm6kernel13GemmUniversalIN4cute5tupleIJiiiiEEENS1_10collective13CollectiveMmaINS1_35MainloopSm100TmaUmmaWarpSpecializedILi7ELi2ELi2ENS5_IJNS4_1CILi1EEESB_SB_EEEEENS5_IJNSA_ILi128EEENSA_ILi256EEENSA_ILi64EEEEEEaNS5_IJlSB_lEEEaSI_NS4_8TiledMMAINS4_8MMA_AtomIJNS4_15SM100_MMA_S8_SSIaaiLi128ELi256ELNS4_4UMMA5MajorE0ELSN_0ELNSM_8SaturateE0EEEEEENS4_6LayoutISC_NS5_IJNSA_ILi0EEESS_SS_EEEEENS5_IJNS4_10UnderscoreESV_SV_EEEEENS4_13SM90_TMA_LOADENS4_14ComposedLayoutINS4_7SwizzleILi2ELi4ELi3EEENS4_18smem_ptr_flag_bitsILi8EEENSR_INS5_IJNSA_ILi8EEESG_EEENS5_IJSG_SB_EEEEEEEvNS4_8identityESY_S18_vS19_EENS_8epilogue10collective18CollectiveEpilogueINS1B_23Sm100TmaWarpSpecializedILi4ELi2ELi64ELb0ELb0EEEJSH_NS5_IJNSR_ISE_SB_EENSR_ISG_SB_EEEEEaSI_aSI_NS1B_6fusion15FusionCallbacksIS1F_NS1J_17LinearCombinationIaiaiLNS_15FloatRoundStyleE2EEESH_S1I_JEEENS4_5SM1004TMEM4LOAD26SM100_TMEM_LOAD_32dp32b64xESY_S18_NS4_39AutoVectorizingCopyWithAssumedAlignmentILi128EEENS4_14SM90_TMA_STOREES18_S1U_S1U_EEEvvEEEEvNT_6ParamsE --------------------------
	.section	.nv.shared._ZN7cutlass13device_kernelINS_4gemm6kernel13GemmUniversalIN4cute5tupleIJiiiiEEENS1_10collective13CollectiveMmaINS1_35MainloopSm100TmaUmmaWarpSpecializedILi7ELi2ELi2ENS5_IJNS4_1CILi1EEESB_SB_EEEEENS5_IJNSA_ILi128EEENSA_ILi256EEENSA_ILi64EEEEEEaNS5_IJlSB_lEEEaSI_NS4_8TiledMMAINS4_8MMA_AtomIJNS4_15SM100_MMA_S8_SSIaaiLi128ELi256ELNS4_4UMMA5MajorE0ELSN_0ELNSM_8SaturateE0EEEEEENS4_6LayoutISC_NS5_IJNSA_ILi0EEESS_SS_EEEEENS5_IJNS4_10UnderscoreESV_SV_EEEEENS4_13SM90_TMA_LOADENS4_14ComposedLayoutINS4_7SwizzleILi2ELi4ELi3EEENS4_18smem_ptr_flag_bitsILi8EEENSR_INS5_IJNSA_ILi8EEESG_EEENS5_IJSG_SB_EEEEEEEvNS4_8identityESY_S18_vS19_EENS_8epilogue10collective18CollectiveEpilogueINS1B_23Sm100TmaWarpSpecializedILi4ELi2ELi64ELb0ELb0EEEJSH_NS5_IJNSR_ISE_SB_EENSR_ISG_SB_EEEEEaSI_aSI_NS1B_6fusion15FusionCallbacksIS1F_NS1J_17LinearCombinationIaiaiLNS_15FloatRoundStyleE2EEESH_S1I_JEEENS4_5SM1004TMEM4LOAD26SM100_TMEM_LOAD_32dp32b64xESY_S18_NS4_39AutoVectorizingCopyWithAssumedAlignmentILi128EEENS4_14SM90_TMA_STOREES18_S1U_S1U_EEEvvEEEEvNT_6ParamsE,"aw",@nobits
	.sectionflags	@""
	.align	16
	.zero		1024


//--------------------- .nv.shared.reserved.0     --------------------------
	.section	.nv.shared.reserved.0,"aw",@nobits
	.weak		__nv_reservedSMEM_offset_0_alias
	.size		__nv_reservedSMEM_offset_0_alias, 0, 64
	.other		__nv_reservedSMEM_offset_0_alias,@"STO_CUDA_RESERVED_SHARED STV_DEFAULT"
__nv_reservedSMEM_offset_0_alias:
	.zero		0
.nv.shared.reserved.0:
	.zero		64
	.weak		__nv_reservedSMEM_tcgen05_partition
	.type		__nv_reservedSMEM_tcgen05_partition,@object
	.size		__nv_reservedSMEM_tcgen05_partition,(.L_0 - __nv_reservedSMEM_tcgen05_partition)
__nv_reservedSMEM_tcgen05_partition:
	.zero		32
.L_0:


//--------------------- .nv.global                --------------------------
	.section	.nv.global,"aw",@nobits
.nv.global:
	.type		_ZN40_INTERNAL_66ce5ab5_4_k_cu_81960c00_355424cute1_E,@object
	.size		_ZN40_INTERNAL_66ce5ab5_4_k_cu_81960c00_355424cute1_E,(_ZN40_INTERNAL_66ce5ab5_4_k_cu_81960c00_355424cuda3std3__45__cpo6cbeginE - _ZN40_INTERNAL_66ce5ab5_4_k_cu_81960c00_355424cute1_E)
_ZN40_INTERNAL_66ce5ab5_4_k_cu_81960c00_355424cute1_E:
	.zero		1
	.type		_ZN40_INTERNAL_66ce5ab5_4_k_cu_81960c00_355424cuda3std3__45__cpo6cbeginE,@object
	.size		_ZN40_INTERNAL_66ce5ab5_4_k_cu_81960c00_355424cuda3std3__45__cpo6cbeginE,(_ZN40_INTERNAL_66ce5ab5_4_k_cu_81960c00_355424cuda3std3__48in_placeE - _ZN40_INTERNAL_66ce5ab5_4_k_cu_81960c00_355424cuda3std3__45__cpo6cbeginE)
_ZN40_INTERNAL_66ce5ab5_4_k_cu_81960c00_355424cuda3std3__45__cpo6cbeginE:
	.zero		1
	.type		_ZN40_INTERNAL_66ce5ab5_4_k_cu_81960c00_355424cuda3std3__48in_placeE,@object
	.size		_ZN40_INTERNAL_66ce5ab5_4_k_cu_81960c00_355424cuda3std3__48in_placeE,(_ZN40_INTERNAL_66ce5ab5_4_k_cu_81960c00_355424cuda3std6ranges3__45__cpo9iter_moveE - _ZN40_INTERNAL_66ce5ab5_4_k_cu_81960c00_355424cuda3std3__48in_placeE)
_ZN40_INTERNAL_66ce5ab5_4_k_cu_81960c00_355424cuda3std3__48in_placeE:
	.zero		1
	.type		_ZN40_INTERNAL_66ce5ab5_4_k_cu_81960c00_355424cuda3std6ranges3__45__cpo9iter_moveE,@object
	.size		_ZN40_INTERNAL_66ce5ab5_4_k_cu_81960c00_355424cuda3std6ranges3__45__cpo9iter_moveE,(_ZN40_INTERNAL_66ce5ab5_4_k_cu_81960c00_355424cuda3std3__45__cpo5beginE - _ZN40_INTERNAL_66ce5ab5_4_k_cu_81960c00_355424cuda3std6ranges3__45__cpo9iter_moveE)
_ZN40_INTERNAL_66ce5ab5_4_k_cu_81960c00_355424cuda3std6ranges3__45__cpo9iter_moveE:
	.zero		1
	.type		_ZN40_INTERNAL_66ce5ab5_4_k_cu_81960c00_355424cuda3std3__45__cpo5beginE,@object
	.size		_ZN40_INTERNAL_66ce5ab5_4_k_cu_81960c00_355424cuda3std3__45__cpo5beginE,(_ZN40_INTERNAL_66ce5ab5_4_k_cu_81960c00_355424cuda3std3__442_GLOBAL__N__66ce5ab5_4_k_cu_81960c00_355426ignoreE - _ZN40_INTERNAL_66ce5ab5_4_k_cu_81960c00_355424cuda3std3__45__cpo5beginE)
_ZN40_INTERNAL_66ce5ab5_4_k_cu_81960c00_355424cuda3std3__45__cpo5beginE:
	.zero		1
	.type		_ZN40_INTERNAL_66ce5ab5_4_k_cu_81960c00_355424cuda3std3__442_GLOBAL__N__66ce5ab5_4_k_cu_81960c00_355426ignoreE,@object
	.size		_ZN40_INTERNAL_66ce5ab5_4_k_cu_81960c00_355424cuda3std3__442_GLOBAL__N__66ce5ab5_4_k_cu_81960c00_355426ignoreE,(_ZN40_INTERNAL_66ce5ab5_4_k_cu_81960c00_355424cute7productE - _ZN40_INTERNAL_66ce5ab5_4_k_cu_81960c00_355424cuda3std3__442_GLOBAL__N__66ce5ab5_4_k_cu_81960c00_355426ignoreE)
_ZN40_INTERNAL_66ce5ab5_4_k_cu_81960c00_355424cuda3std3__442_GLOBAL__N__66ce5ab5_4_k_cu_81960c00_355426ignoreE:
	.zero		1
	.type		_ZN40_INTERNAL_66ce5ab5_4_k_cu_81960c00_355424cute7productE,@object
	.size		_ZN40_INTERNAL_66ce5ab5_4_k_cu_81960c00_355424cute7productE,(_ZN40_INTERNAL_66ce5ab5_4_k_cu_81960c00_355424cuda3std3__45__cpo3endE - _ZN40_INTERNAL_66ce5ab5_4_k_cu_81960c00_355424cute7productE)
_ZN40_INTERNAL_66ce5ab5_4_k_cu_81960c00_355424cute7productE:
	.zero		1
	.type		_ZN40_INTERNAL_66ce5ab5_4_k_cu_81960c00_355424cuda3std3__45__cpo3endE,@object
	.size		_ZN40_INTERNAL_66ce5ab5_4_k_cu_81960c00_355424cuda3std3__45__cpo3endE,(_ZN40_INTERNAL_66ce5ab5_4_k_cu_81960c00_355424cuda3std3__419piecewise_constructE - _ZN40_INTERNAL_66ce5ab5_4_k_cu_81960c00_355424cuda3std3__45__cpo3endE)
_ZN40_INTERNAL_66ce5ab5_4_k_cu_81960c00_355424cuda3std3__45__cpo3endE:
	.zero		1
	.type		_ZN40_INTERNAL_66ce5ab5_4_k_cu_81960c00_355424cuda3std3__419piecewise_constructE,@object
	.size		_ZN40_INTERNAL_66ce5ab5_4_k_cu_81960c00_355424cuda3std3__419piecewise_constructE,(_ZN40_INTERNAL_66ce5ab5_4_k_cu_81960c00_355424cuda3std3__45__cpo4cendE - _ZN40_INTERNAL_66ce5ab5_4_k_cu_81960c00_355424cuda3std3__419piecewise_constructE)
_ZN40_INTERNAL_66ce5ab5_4_k_cu_81960c00_355424cuda3std3__419piecewise_constructE:
	.zero		1
	.type		_ZN40_INTERNAL_66ce5ab5_4_k_cu_81960c00_355424cuda3std3__45__cpo4cendE,@object
	.size		_ZN40_INTERNAL_66ce5ab5_4_k_cu_81960c00_355424cuda3std3__45__cpo4cendE,(_ZN40_INTERNAL_66ce5ab5_4_k_cu_81960c00_355424cuda3std6ranges3__45__cpo4swapE - _ZN40_INTERNAL_66ce5ab5_4_k_cu_81960c00_355424cuda3std3__45__cpo4cendE)
_ZN40_INTERNAL_66ce5ab5_4_k_cu_81960c00_355424cuda3std3__45__cpo4cendE:
	.zero		1
	.type		_ZN40_INTERNAL_66ce5ab5_4_k_cu_81960c00_355424cuda3std6ranges3__45__cpo4swapE,@object
	.size		_ZN40_INTERNAL_66ce5ab5_4_k_cu_81960c00_355424cuda3std6ranges3__45__cpo4swapE,(.L_11 - _ZN40_INTERNAL_66ce5ab5_4_k_cu_81960c00_355424cuda3std6ranges3__45__cpo4swapE)
_ZN40_INTERNAL_66ce5ab5_4_k_cu_81960c00_355424cuda3std6ranges3__45__cpo4swapE:
	.zero		1
.L_11:


//--------------------- .nv.constant0._ZN7cutlass13device_kernelINS_4gemm6kernel13GemmUniversalIN4cute5tupleIJiiiiEEENS1_10collective13CollectiveMmaINS1_35MainloopSm100TmaUmmaWarpSpecializedILi7ELi2ELi2ENS5_IJNS4_1CILi1EEESB_SB_EEEEENS5_IJNSA_ILi128EEENSA_ILi256EEENSA_ILi64EEEEEEaNS5_IJlSB_lEEEaSI_NS4_8TiledMMAINS4_8MMA_AtomIJNS4_15SM100_MMA_S8_SSIaaiLi128ELi256ELNS4_4UMMA5MajorE0ELSN_0ELNSM_8SaturateE0EEEEEENS4_6LayoutISC_NS5_IJNSA_ILi0EEESS_SS_EEEEENS5_IJNS4_10UnderscoreESV_SV_EEEEENS4_13SM90_TMA_LOADENS4_14ComposedLayoutINS4_7SwizzleILi2ELi4ELi3EEENS4_18smem_ptr_flag_bitsILi8EEENSR_INS5_IJNSA_ILi8EEESG_EEENS5_IJSG_SB_EEEEEEEvNS4_8identityESY_S18_vS19_EENS_8epilogue10collective18CollectiveEpilogueINS1B_23Sm100TmaWarpSpecializedILi4ELi2ELi64ELb0ELb0EEEJSH_NS5_IJNSR_ISE_SB_EENSR_ISG_SB_EEEEEaSI_aSI_NS1B_6fusion15FusionCallbacksIS1F_NS1J_17LinearCombinationIaiaiLNS_15FloatRoundStyleE2EEESH_S1I_JEEENS4_5SM1004TMEM4LOAD26SM100_TMEM_LOAD_32dp32b64xESY_S18_NS4_39AutoVectorizingCopyWithAssumedAlignmentILi128EEENS4_14SM90_TMA_STOREES18_S1U_S1U_EEEvvEEEEvNT_6ParamsE --------------------------
	.section	.nv.constant0._ZN7cutlass13device_kernelINS_4gemm6kernel13GemmUniversalIN4cute5tupleIJiiiiEEENS1_10collective13CollectiveMmaINS1_35MainloopSm100TmaUmmaWarpSpecializedILi7ELi2ELi2ENS5_IJNS4_1CILi1EEESB_SB_EEEEENS5_IJNSA_ILi128EEENSA_ILi256EEENSA_ILi64EEEEEEaNS5_IJlSB_lEEEaSI_NS4_8TiledMMAINS4_8MMA_AtomIJNS4_15SM100_MMA_S8_SSIaaiLi128ELi256ELNS4_4UMMA5MajorE0ELSN_0ELNSM_8SaturateE0EEEEEENS4_6LayoutISC_NS5_IJNSA_ILi0EEESS_SS_EEEEENS5_IJNS4_10UnderscoreESV_SV_EEEEENS4_13SM90_TMA_LOADENS4_14ComposedLayoutINS4_7SwizzleILi2ELi4ELi3EEENS4_18smem_ptr_flag_bitsILi8EEENSR_INS5_IJNSA_ILi8EEESG_EEENS5_IJSG_SB_EEEEEEEvNS4_8identityESY_S18_vS19_EENS_8epilogue10collective18CollectiveEpilogueINS1B_23Sm100TmaWarpSpecializedILi4ELi2ELi64ELb0ELb0EEEJSH_NS5_IJNSR_ISE_SB_EENSR_ISG_SB_EEEEEaSI_aSI_NS1B_6fusion15FusionCallbacksIS1F_NS1J_17LinearCombinationIaiaiLNS_15FloatRoundStyleE2EEESH_S1I_JEEENS4_5SM1004TMEM4LOAD26SM100_TMEM_LOAD_32dp32b64xESY_S18_NS4_39AutoVectorizingCopyWithAssumedAlignmentILi128EEENS4_14SM90_TMA_STOREES18_S1U_S1U_EEEvvEEEEvNT_6ParamsE,"a",@progbits
	.sectionflags	@""
	.align	4
.nv.constant0._ZN7cutlass13device_kernelINS_4gemm6kernel13GemmUniversalIN4cute5tupleIJiiiiEEENS1_10collective13CollectiveMmaINS1_35MainloopSm100TmaUmmaWarpSpecializedILi7ELi2ELi2ENS5_IJNS4_1CILi1EEESB_SB_EEEEENS5_IJNSA_ILi128EEENSA_ILi256EEENSA_ILi64EEEEEEaNS5_IJlSB_lEEEaSI_NS4_8TiledMMAINS4_8MMA_AtomIJNS4_15SM100_MMA_S8_SSIaaiLi128ELi256ELNS4_4UMMA5MajorE0ELSN_0ELNSM_8SaturateE0EEEEEENS4_6LayoutISC_NS5_IJNSA_ILi0EEESS_SS_EEEEENS5_IJNS4_10UnderscoreESV_SV_EEEEENS4_13SM90_TMA_LOADENS4_14ComposedLayoutINS4_7SwizzleILi2ELi4ELi3EEENS4_18smem_ptr_flag_bitsILi8EEENSR_INS5_IJNSA_ILi8EEESG_EEENS5_IJSG_SB_EEEEEEEvNS4_8identityESY_S18_vS19_EENS_8epilogue10collective18CollectiveEpilogueINS1B_23Sm100TmaWarpSpecializedILi4ELi2ELi64ELb0ELb0EEEJSH_NS5_IJNSR_ISE_SB_EENSR_ISG_SB_EEEEEaSI_aSI_NS1B_6fusion15FusionCallbacksIS1F_NS1J_17LinearCombinationIaiaiLNS_15FloatRoundStyleE2EEESH_S1I_JEEENS4_5SM1004TMEM4LOAD26SM100_TMEM_LOAD_32dp32b64xESY_S18_NS4_39AutoVectorizingCopyWithAssumedAlignmentILi128EEENS4_14SM90_TMA_STOREES18_S1U_S1U_EEEvvEEEEvNT_6ParamsE:
	.zero		2944


//--------------------- SYMBOLS --------------------------

	.type		.nv.reservedSmem.offset0,@object
	.size		.nv.reservedSmem.offset0,0x4
	.type		.nv.reservedSmem.cap,@object
	.size		.nv.reservedSmem.cap,0x4
	.type		__assertfail,@function
